//
// Generated by NVIDIA NVVM Compiler
//
// Compiler Build ID: CL-36424714
// Cuda compilation tools, release 13.0, V13.0.88
// Based on NVVM 20.0.0
//

.version 9.0
.target sm_100
.address_size 64

	// .globl	spmv
// _ZZ5spmv3E5space has been demoted
.extern .shared .align 16 .b8 vals[];

.visible .entry spmv(
	.param .u64 .ptr .align 1 spmv_param_0,
	.param .u64 .ptr .align 1 spmv_param_1,
	.param .u64 .ptr .align 1 spmv_param_2,
	.param .u64 .ptr .align 1 spmv_param_3,
	.param .u64 .ptr .align 1 spmv_param_4,
	.param .u32 spmv_param_5,
	.param .u32 spmv_param_6
)
{
	.reg .pred 	%p<13>;
	.reg .b32 	%r<98>;
	.reg .b32 	%f<116>;
	.reg .b64 	%rd<91>;

	ld.param.u64 	%rd10, [spmv_param_0];
	ld.param.u64 	%rd12, [spmv_param_1];
	ld.param.u64 	%rd13, [spmv_param_2];
	ld.param.u64 	%rd14, [spmv_param_3];
	ld.param.u64 	%rd11, [spmv_param_4];
	ld.param.u32 	%r22, [spmv_param_5];
	cvta.to.global.u64 	%rd1, %rd14;
	cvta.to.global.u64 	%rd2, %rd12;
	cvta.to.global.u64 	%rd3, %rd13;
	mov.u32 	%r23, %ctaid.x;
	mov.u32 	%r1, %ntid.x;
	mov.u32 	%r24, %tid.x;
	mad.lo.s32 	%r92, %r23, %r1, %r24;
	setp.ge.s32 	%p1, %r92, %r22;
	@%p1 bra 	$L__BB0_17;
	mov.u32 	%r25, %nctaid.x;
	mul.lo.s32 	%r3, %r1, %r25;
	add.s64 	%rd4, %rd3, 32;
	add.s64 	%rd5, %rd2, 32;
	cvta.to.global.u64 	%rd6, %rd10;
	cvta.to.global.u64 	%rd7, %rd11;
$L__BB0_2:
	mul.wide.s32 	%rd15, %r92, 4;
	add.s64 	%rd16, %rd6, %rd15;
	ld.global.u32 	%r95, [%rd16];
	ld.global.u32 	%r6, [%rd16+4];
	setp.ge.s32 	%p2, %r95, %r6;
	mov.f32 	%f115, 0f00000000;
	@%p2 bra 	$L__BB0_16;
	add.s32 	%r26, %r95, 1;
	max.s32 	%r27, %r6, %r26;
	sub.s32 	%r7, %r27, %r95;
	and.b32  	%r8, %r7, 15;
	sub.s32 	%r28, %r95, %r27;
	setp.gt.u32 	%p3, %r28, -16;
	mov.f32 	%f115, 0f00000000;
	@%p3 bra 	$L__BB0_6;
	and.b32  	%r29, %r7, -16;
	neg.s32 	%r93, %r29;
	mov.f32 	%f115, 0f00000000;
$L__BB0_5:
	.pragma "nounroll";
	mul.wide.s32 	%rd17, %r95, 4;
	add.s64 	%rd18, %rd4, %rd17;
	add.s64 	%rd19, %rd5, %rd17;
	ld.global.u32 	%r30, [%rd18+-32];
	cvt.rn.f32.s32 	%f19, %r30;
	ld.global.u32 	%r31, [%rd19+-32];
	mul.wide.s32 	%rd20, %r31, 4;
	add.s64 	%rd21, %rd1, %rd20;
	ld.global.f32 	%f20, [%rd21];
	fma.rn.f32 	%f21, %f20, %f19, %f115;
	ld.global.u32 	%r32, [%rd18+-28];
	cvt.rn.f32.s32 	%f22, %r32;
	ld.global.u32 	%r33, [%rd19+-28];
	mul.wide.s32 	%rd22, %r33, 4;
	add.s64 	%rd23, %rd1, %rd22;
	ld.global.f32 	%f23, [%rd23];
	fma.rn.f32 	%f24, %f23, %f22, %f21;
	ld.global.u32 	%r34, [%rd18+-24];
	cvt.rn.f32.s32 	%f25, %r34;
	ld.global.u32 	%r35, [%rd19+-24];
	mul.wide.s32 	%rd24, %r35, 4;
	add.s64 	%rd25, %rd1, %rd24;
	ld.global.f32 	%f26, [%rd25];
	fma.rn.f32 	%f27, %f26, %f25, %f24;
	ld.global.u32 	%r36, [%rd18+-20];
	cvt.rn.f32.s32 	%f28, %r36;
	ld.global.u32 	%r37, [%rd19+-20];
	mul.wide.s32 	%rd26, %r37, 4;
	add.s64 	%rd27, %rd1, %rd26;
	ld.global.f32 	%f29, [%rd27];
	fma.rn.f32 	%f30, %f29, %f28, %f27;
	ld.global.u32 	%r38, [%rd18+-16];
	cvt.rn.f32.s32 	%f31, %r38;
	ld.global.u32 	%r39, [%rd19+-16];
	mul.wide.s32 	%rd28, %r39, 4;
	add.s64 	%rd29, %rd1, %rd28;
	ld.global.f32 	%f32, [%rd29];
	fma.rn.f32 	%f33, %f32, %f31, %f30;
	ld.global.u32 	%r40, [%rd18+-12];
	cvt.rn.f32.s32 	%f34, %r40;
	ld.global.u32 	%r41, [%rd19+-12];
	mul.wide.s32 	%rd30, %r41, 4;
	add.s64 	%rd31, %rd1, %rd30;
	ld.global.f32 	%f35, [%rd31];
	fma.rn.f32 	%f36, %f35, %f34, %f33;
	ld.global.u32 	%r42, [%rd18+-8];
	cvt.rn.f32.s32 	%f37, %r42;
	ld.global.u32 	%r43, [%rd19+-8];
	mul.wide.s32 	%rd32, %r43, 4;
	add.s64 	%rd33, %rd1, %rd32;
	ld.global.f32 	%f38, [%rd33];
	fma.rn.f32 	%f39, %f38, %f37, %f36;
	ld.global.u32 	%r44, [%rd18+-4];
	cvt.rn.f32.s32 	%f40, %r44;
	ld.global.u32 	%r45, [%rd19+-4];
	mul.wide.s32 	%rd34, %r45, 4;
	add.s64 	%rd35, %rd1, %rd34;
	ld.global.f32 	%f41, [%rd35];
	fma.rn.f32 	%f42, %f41, %f40, %f39;
	ld.global.u32 	%r46, [%rd18];
	cvt.rn.f32.s32 	%f43, %r46;
	ld.global.u32 	%r47, [%rd19];
	mul.wide.s32 	%rd36, %r47, 4;
	add.s64 	%rd37, %rd1, %rd36;
	ld.global.f32 	%f44, [%rd37];
	fma.rn.f32 	%f45, %f44, %f43, %f42;
	ld.global.u32 	%r48, [%rd18+4];
	cvt.rn.f32.s32 	%f46, %r48;
	ld.global.u32 	%r49, [%rd19+4];
	mul.wide.s32 	%rd38, %r49, 4;
	add.s64 	%rd39, %rd1, %rd38;
	ld.global.f32 	%f47, [%rd39];
	fma.rn.f32 	%f48, %f47, %f46, %f45;
	ld.global.u32 	%r50, [%rd18+8];
	cvt.rn.f32.s32 	%f49, %r50;
	ld.global.u32 	%r51, [%rd19+8];
	mul.wide.s32 	%rd40, %r51, 4;
	add.s64 	%rd41, %rd1, %rd40;
	ld.global.f32 	%f50, [%rd41];
	fma.rn.f32 	%f51, %f50, %f49, %f48;
	ld.global.u32 	%r52, [%rd18+12];
	cvt.rn.f32.s32 	%f52, %r52;
	ld.global.u32 	%r53, [%rd19+12];
	mul.wide.s32 	%rd42, %r53, 4;
	add.s64 	%rd43, %rd1, %rd42;
	ld.global.f32 	%f53, [%rd43];
	fma.rn.f32 	%f54, %f53, %f52, %f51;
	ld.global.u32 	%r54, [%rd18+16];
	cvt.rn.f32.s32 	%f55, %r54;
	ld.global.u32 	%r55, [%rd19+16];
	mul.wide.s32 	%rd44, %r55, 4;
	add.s64 	%rd45, %rd1, %rd44;
	ld.global.f32 	%f56, [%rd45];
	fma.rn.f32 	%f57, %f56, %f55, %f54;
	ld.global.u32 	%r56, [%rd18+20];
	cvt.rn.f32.s32 	%f58, %r56;
	ld.global.u32 	%r57, [%rd19+20];
	mul.wide.s32 	%rd46, %r57, 4;
	add.s64 	%rd47, %rd1, %rd46;
	ld.global.f32 	%f59, [%rd47];
	fma.rn.f32 	%f60, %f59, %f58, %f57;
	ld.global.u32 	%r58, [%rd18+24];
	cvt.rn.f32.s32 	%f61, %r58;
	ld.global.u32 	%r59, [%rd19+24];
	mul.wide.s32 	%rd48, %r59, 4;
	add.s64 	%rd49, %rd1, %rd48;
	ld.global.f32 	%f62, [%rd49];
	fma.rn.f32 	%f63, %f62, %f61, %f60;
	ld.global.u32 	%r60, [%rd18+28];
	cvt.rn.f32.s32 	%f64, %r60;
	ld.global.u32 	%r61, [%rd19+28];
	mul.wide.s32 	%rd50, %r61, 4;
	add.s64 	%rd51, %rd1, %rd50;
	ld.global.f32 	%f65, [%rd51];
	fma.rn.f32 	%f115, %f65, %f64, %f63;
	add.s32 	%r95, %r95, 16;
	add.s32 	%r93, %r93, 16;
	setp.ne.s32 	%p4, %r93, 0;
	@%p4 bra 	$L__BB0_5;
$L__BB0_6:
	setp.eq.s32 	%p5, %r8, 0;
	@%p5 bra 	$L__BB0_16;
	and.b32  	%r15, %r7, 7;
	setp.lt.u32 	%p6, %r8, 8;
	@%p6 bra 	$L__BB0_9;
	mul.wide.s32 	%rd52, %r95, 4;
	add.s64 	%rd53, %rd3, %rd52;
	ld.global.u32 	%r62, [%rd53];
	cvt.rn.f32.s32 	%f67, %r62;
	add.s64 	%rd54, %rd2, %rd52;
	ld.global.u32 	%r63, [%rd54];
	mul.wide.s32 	%rd55, %r63, 4;
	add.s64 	%rd56, %rd1, %rd55;
	ld.global.f32 	%f68, [%rd56];
	fma.rn.f32 	%f69, %f68, %f67, %f115;
	ld.global.u32 	%r64, [%rd53+4];
	cvt.rn.f32.s32 	%f70, %r64;
	ld.global.u32 	%r65, [%rd54+4];
	mul.wide.s32 	%rd57, %r65, 4;
	add.s64 	%rd58, %rd1, %rd57;
	ld.global.f32 	%f71, [%rd58];
	fma.rn.f32 	%f72, %f71, %f70, %f69;
	ld.global.u32 	%r66, [%rd53+8];
	cvt.rn.f32.s32 	%f73, %r66;
	ld.global.u32 	%r67, [%rd54+8];
	mul.wide.s32 	%rd59, %r67, 4;
	add.s64 	%rd60, %rd1, %rd59;
	ld.global.f32 	%f74, [%rd60];
	fma.rn.f32 	%f75, %f74, %f73, %f72;
	ld.global.u32 	%r68, [%rd53+12];
	cvt.rn.f32.s32 	%f76, %r68;
	ld.global.u32 	%r69, [%rd54+12];
	mul.wide.s32 	%rd61, %r69, 4;
	add.s64 	%rd62, %rd1, %rd61;
	ld.global.f32 	%f77, [%rd62];
	fma.rn.f32 	%f78, %f77, %f76, %f75;
	ld.global.u32 	%r70, [%rd53+16];
	cvt.rn.f32.s32 	%f79, %r70;
	ld.global.u32 	%r71, [%rd54+16];
	mul.wide.s32 	%rd63, %r71, 4;
	add.s64 	%rd64, %rd1, %rd63;
	ld.global.f32 	%f80, [%rd64];
	fma.rn.f32 	%f81, %f80, %f79, %f78;
	ld.global.u32 	%r72, [%rd53+20];
	cvt.rn.f32.s32 	%f82, %r72;
	ld.global.u32 	%r73, [%rd54+20];
	mul.wide.s32 	%rd65, %r73, 4;
	add.s64 	%rd66, %rd1, %rd65;
	ld.global.f32 	%f83, [%rd66];
	fma.rn.f32 	%f84, %f83, %f82, %f81;
	ld.global.u32 	%r74, [%rd53+24];
	cvt.rn.f32.s32 	%f85, %r74;
	ld.global.u32 	%r75, [%rd54+24];
	mul.wide.s32 	%rd67, %r75, 4;
	add.s64 	%rd68, %rd1, %rd67;
	ld.global.f32 	%f86, [%rd68];
	fma.rn.f32 	%f87, %f86, %f85, %f84;
	ld.global.u32 	%r76, [%rd53+28];
	cvt.rn.f32.s32 	%f88, %r76;
	ld.global.u32 	%r77, [%rd54+28];
	mul.wide.s32 	%rd69, %r77, 4;
	add.s64 	%rd70, %rd1, %rd69;
	ld.global.f32 	%f89, [%rd70];
	fma.rn.f32 	%f115, %f89, %f88, %f87;
	add.s32 	%r95, %r95, 8;
$L__BB0_9:
	setp.eq.s32 	%p7, %r15, 0;
	@%p7 bra 	$L__BB0_16;
	and.b32  	%r18, %r7, 3;
	setp.lt.u32 	%p8, %r15, 4;
	@%p8 bra 	$L__BB0_12;
	mul.wide.s32 	%rd71, %r95, 4;
	add.s64 	%rd72, %rd3, %rd71;
	ld.global.u32 	%r78, [%rd72];
	cvt.rn.f32.s32 	%f91, %r78;
	add.s64 	%rd73, %rd2, %rd71;
	ld.global.u32 	%r79, [%rd73];
	mul.wide.s32 	%rd74, %r79, 4;
	add.s64 	%rd75, %rd1, %rd74;
	ld.global.f32 	%f92, [%rd75];
	fma.rn.f32 	%f93, %f92, %f91, %f115;
	ld.global.u32 	%r80, [%rd72+4];
	cvt.rn.f32.s32 	%f94, %r80;
	ld.global.u32 	%r81, [%rd73+4];
	mul.wide.s32 	%rd76, %r81, 4;
	add.s64 	%rd77, %rd1, %rd76;
	ld.global.f32 	%f95, [%rd77];
	fma.rn.f32 	%f96, %f95, %f94, %f93;
	ld.global.u32 	%r82, [%rd72+8];
	cvt.rn.f32.s32 	%f97, %r82;
	ld.global.u32 	%r83, [%rd73+8];
	mul.wide.s32 	%rd78, %r83, 4;
	add.s64 	%rd79, %rd1, %rd78;
	ld.global.f32 	%f98, [%rd79];
	fma.rn.f32 	%f99, %f98, %f97, %f96;
	ld.global.u32 	%r84, [%rd72+12];
	cvt.rn.f32.s32 	%f100, %r84;
	ld.global.u32 	%r85, [%rd73+12];
	mul.wide.s32 	%rd80, %r85, 4;
	add.s64 	%rd81, %rd1, %rd80;
	ld.global.f32 	%f101, [%rd81];
	fma.rn.f32 	%f115, %f101, %f100, %f99;
	add.s32 	%r95, %r95, 4;
$L__BB0_12:
	setp.eq.s32 	%p9, %r18, 0;
	@%p9 bra 	$L__BB0_16;
	mul.wide.s32 	%rd82, %r95, 4;
	add.s64 	%rd8, %rd3, %rd82;
	ld.global.u32 	%r86, [%rd8];
	cvt.rn.f32.s32 	%f102, %r86;
	add.s64 	%rd9, %rd2, %rd82;
	ld.global.u32 	%r87, [%rd9];
	mul.wide.s32 	%rd83, %r87, 4;
	add.s64 	%rd84, %rd1, %rd83;
	ld.global.f32 	%f103, [%rd84];
	fma.rn.f32 	%f115, %f103, %f102, %f115;
	setp.eq.s32 	%p10, %r18, 1;
	@%p10 bra 	$L__BB0_16;
	ld.global.u32 	%r88, [%rd8+4];
	cvt.rn.f32.s32 	%f104, %r88;
	ld.global.u32 	%r89, [%rd9+4];
	mul.wide.s32 	%rd85, %r89, 4;
	add.s64 	%rd86, %rd1, %rd85;
	ld.global.f32 	%f105, [%rd86];
	fma.rn.f32 	%f115, %f105, %f104, %f115;
	setp.eq.s32 	%p11, %r18, 2;
	@%p11 bra 	$L__BB0_16;
	ld.global.u32 	%r90, [%rd8+8];
	cvt.rn.f32.s32 	%f106, %r90;
	ld.global.u32 	%r91, [%rd9+8];
	mul.wide.s32 	%rd87, %r91, 4;
	add.s64 	%rd88, %rd1, %rd87;
	ld.global.f32 	%f107, [%rd88];
	fma.rn.f32 	%f115, %f107, %f106, %f115;
$L__BB0_16:
	mul.wide.s32 	%rd89, %r92, 4;
	add.s64 	%rd90, %rd7, %rd89;
	st.global.f32 	[%rd90], %f115;
	add.s32 	%r92, %r92, %r3;
	setp.lt.s32 	%p12, %r92, %r22;
	@%p12 bra 	$L__BB0_2;
$L__BB0_17:
	ret;

}
	// .globl	spmv2
.visible .entry spmv2(
	.param .u64 .ptr .align 1 spmv2_param_0,
	.param .u64 .ptr .align 1 spmv2_param_1,
	.param .u64 .ptr .align 1 spmv2_param_2,
	.param .u64 .ptr .align 1 spmv2_param_3,
	.param .u64 .ptr .align 1 spmv2_param_4,
	.param .u32 spmv2_param_5,
	.param .u32 spmv2_param_6
)
{
	.reg .pred 	%p<25>;
	.reg .b32 	%r<106>;
	.reg .b32 	%f<128>;
	.reg .b64 	%rd<87>;

	ld.param.u64 	%rd6, [spmv2_param_0];
	ld.param.u64 	%rd8, [spmv2_param_1];
	ld.param.u64 	%rd9, [spmv2_param_2];
	ld.param.u64 	%rd10, [spmv2_param_3];
	ld.param.u64 	%rd7, [spmv2_param_4];
	ld.param.u32 	%r27, [spmv2_param_5];
	cvta.to.global.u64 	%rd1, %rd10;
	cvta.to.global.u64 	%rd2, %rd9;
	cvta.to.global.u64 	%rd3, %rd8;
	mov.u32 	%r1, %tid.x;
	and.b32  	%r2, %r1, 31;
	mov.u32 	%r28, %ntid.x;
	shr.u32 	%r29, %r28, 5;
	mov.u32 	%r30, %ctaid.x;
	shr.u32 	%r31, %r1, 5;
	mad.lo.s32 	%r3, %r29, %r30, %r31;
	setp.ge.s32 	%p2, %r3, %r27;
	@%p2 bra 	$L__BB1_22;
	cvta.to.global.u64 	%rd11, %rd6;
	mul.wide.s32 	%rd12, %r3, 4;
	add.s64 	%rd13, %rd11, %rd12;
	ld.global.u32 	%r4, [%rd13];
	ld.global.u32 	%r5, [%rd13+4];
	add.s32 	%r101, %r4, %r2;
	setp.ge.s32 	%p3, %r101, %r5;
	mov.f32 	%f127, 0f00000000;
	@%p3 bra 	$L__BB1_14;
	add.s32 	%r32, %r101, 32;
	max.s32 	%r33, %r5, %r32;
	not.b32 	%r34, %r4;
	add.s32 	%r35, %r33, %r34;
	sub.s32 	%r36, %r35, %r2;
	shr.u32 	%r37, %r36, 5;
	add.s32 	%r7, %r37, 1;
	and.b32  	%r8, %r7, 15;
	setp.lt.u32 	%p4, %r36, 480;
	mov.f32 	%f127, 0f00000000;
	@%p4 bra 	$L__BB1_5;
	and.b32  	%r38, %r7, 268435440;
	neg.s32 	%r99, %r38;
	add.s64 	%rd4, %rd3, 1024;
	add.s64 	%rd5, %rd2, 1024;
	mov.f32 	%f127, 0f00000000;
$L__BB1_4:
	.pragma "nounroll";
	mul.wide.s32 	%rd14, %r101, 4;
	add.s64 	%rd15, %rd4, %rd14;
	add.s64 	%rd16, %rd5, %rd14;
	ld.global.u32 	%r39, [%rd15+-1024];
	ld.global.u32 	%r40, [%rd16+-1024];
	cvt.rn.f32.s32 	%f18, %r40;
	mul.wide.s32 	%rd17, %r39, 4;
	add.s64 	%rd18, %rd1, %rd17;
	ld.global.f32 	%f19, [%rd18];
	fma.rn.f32 	%f20, %f19, %f18, %f127;
	ld.global.u32 	%r41, [%rd15+-896];
	ld.global.u32 	%r42, [%rd16+-896];
	cvt.rn.f32.s32 	%f21, %r42;
	mul.wide.s32 	%rd19, %r41, 4;
	add.s64 	%rd20, %rd1, %rd19;
	ld.global.f32 	%f22, [%rd20];
	fma.rn.f32 	%f23, %f22, %f21, %f20;
	ld.global.u32 	%r43, [%rd15+-768];
	ld.global.u32 	%r44, [%rd16+-768];
	cvt.rn.f32.s32 	%f24, %r44;
	mul.wide.s32 	%rd21, %r43, 4;
	add.s64 	%rd22, %rd1, %rd21;
	ld.global.f32 	%f25, [%rd22];
	fma.rn.f32 	%f26, %f25, %f24, %f23;
	ld.global.u32 	%r45, [%rd15+-640];
	ld.global.u32 	%r46, [%rd16+-640];
	cvt.rn.f32.s32 	%f27, %r46;
	mul.wide.s32 	%rd23, %r45, 4;
	add.s64 	%rd24, %rd1, %rd23;
	ld.global.f32 	%f28, [%rd24];
	fma.rn.f32 	%f29, %f28, %f27, %f26;
	ld.global.u32 	%r47, [%rd15+-512];
	ld.global.u32 	%r48, [%rd16+-512];
	cvt.rn.f32.s32 	%f30, %r48;
	mul.wide.s32 	%rd25, %r47, 4;
	add.s64 	%rd26, %rd1, %rd25;
	ld.global.f32 	%f31, [%rd26];
	fma.rn.f32 	%f32, %f31, %f30, %f29;
	ld.global.u32 	%r49, [%rd15+-384];
	ld.global.u32 	%r50, [%rd16+-384];
	cvt.rn.f32.s32 	%f33, %r50;
	mul.wide.s32 	%rd27, %r49, 4;
	add.s64 	%rd28, %rd1, %rd27;
	ld.global.f32 	%f34, [%rd28];
	fma.rn.f32 	%f35, %f34, %f33, %f32;
	ld.global.u32 	%r51, [%rd15+-256];
	ld.global.u32 	%r52, [%rd16+-256];
	cvt.rn.f32.s32 	%f36, %r52;
	mul.wide.s32 	%rd29, %r51, 4;
	add.s64 	%rd30, %rd1, %rd29;
	ld.global.f32 	%f37, [%rd30];
	fma.rn.f32 	%f38, %f37, %f36, %f35;
	ld.global.u32 	%r53, [%rd15+-128];
	ld.global.u32 	%r54, [%rd16+-128];
	cvt.rn.f32.s32 	%f39, %r54;
	mul.wide.s32 	%rd31, %r53, 4;
	add.s64 	%rd32, %rd1, %rd31;
	ld.global.f32 	%f40, [%rd32];
	fma.rn.f32 	%f41, %f40, %f39, %f38;
	ld.global.u32 	%r55, [%rd15];
	ld.global.u32 	%r56, [%rd16];
	cvt.rn.f32.s32 	%f42, %r56;
	mul.wide.s32 	%rd33, %r55, 4;
	add.s64 	%rd34, %rd1, %rd33;
	ld.global.f32 	%f43, [%rd34];
	fma.rn.f32 	%f44, %f43, %f42, %f41;
	ld.global.u32 	%r57, [%rd15+128];
	ld.global.u32 	%r58, [%rd16+128];
	cvt.rn.f32.s32 	%f45, %r58;
	mul.wide.s32 	%rd35, %r57, 4;
	add.s64 	%rd36, %rd1, %rd35;
	ld.global.f32 	%f46, [%rd36];
	fma.rn.f32 	%f47, %f46, %f45, %f44;
	ld.global.u32 	%r59, [%rd15+256];
	ld.global.u32 	%r60, [%rd16+256];
	cvt.rn.f32.s32 	%f48, %r60;
	mul.wide.s32 	%rd37, %r59, 4;
	add.s64 	%rd38, %rd1, %rd37;
	ld.global.f32 	%f49, [%rd38];
	fma.rn.f32 	%f50, %f49, %f48, %f47;
	ld.global.u32 	%r61, [%rd15+384];
	ld.global.u32 	%r62, [%rd16+384];
	cvt.rn.f32.s32 	%f51, %r62;
	mul.wide.s32 	%rd39, %r61, 4;
	add.s64 	%rd40, %rd1, %rd39;
	ld.global.f32 	%f52, [%rd40];
	fma.rn.f32 	%f53, %f52, %f51, %f50;
	ld.global.u32 	%r63, [%rd15+512];
	ld.global.u32 	%r64, [%rd16+512];
	cvt.rn.f32.s32 	%f54, %r64;
	mul.wide.s32 	%rd41, %r63, 4;
	add.s64 	%rd42, %rd1, %rd41;
	ld.global.f32 	%f55, [%rd42];
	fma.rn.f32 	%f56, %f55, %f54, %f53;
	ld.global.u32 	%r65, [%rd15+640];
	ld.global.u32 	%r66, [%rd16+640];
	cvt.rn.f32.s32 	%f57, %r66;
	mul.wide.s32 	%rd43, %r65, 4;
	add.s64 	%rd44, %rd1, %rd43;
	ld.global.f32 	%f58, [%rd44];
	fma.rn.f32 	%f59, %f58, %f57, %f56;
	ld.global.u32 	%r67, [%rd15+768];
	ld.global.u32 	%r68, [%rd16+768];
	cvt.rn.f32.s32 	%f60, %r68;
	mul.wide.s32 	%rd45, %r67, 4;
	add.s64 	%rd46, %rd1, %rd45;
	ld.global.f32 	%f61, [%rd46];
	fma.rn.f32 	%f62, %f61, %f60, %f59;
	ld.global.u32 	%r69, [%rd15+896];
	ld.global.u32 	%r70, [%rd16+896];
	cvt.rn.f32.s32 	%f63, %r70;
	mul.wide.s32 	%rd47, %r69, 4;
	add.s64 	%rd48, %rd1, %rd47;
	ld.global.f32 	%f64, [%rd48];
	fma.rn.f32 	%f127, %f64, %f63, %f62;
	add.s32 	%r101, %r101, 512;
	add.s32 	%r99, %r99, 16;
	setp.ne.s32 	%p5, %r99, 0;
	@%p5 bra 	$L__BB1_4;
$L__BB1_5:
	setp.eq.s32 	%p6, %r8, 0;
	@%p6 bra 	$L__BB1_14;
	and.b32  	%r15, %r7, 7;
	setp.lt.u32 	%p7, %r8, 8;
	@%p7 bra 	$L__BB1_8;
	mul.wide.s32 	%rd49, %r101, 4;
	add.s64 	%rd50, %rd3, %rd49;
	ld.global.u32 	%r71, [%rd50];
	add.s64 	%rd51, %rd2, %rd49;
	ld.global.u32 	%r72, [%rd51];
	cvt.rn.f32.s32 	%f66, %r72;
	mul.wide.s32 	%rd52, %r71, 4;
	add.s64 	%rd53, %rd1, %rd52;
	ld.global.f32 	%f67, [%rd53];
	fma.rn.f32 	%f68, %f67, %f66, %f127;
	ld.global.u32 	%r73, [%rd50+128];
	ld.global.u32 	%r74, [%rd51+128];
	cvt.rn.f32.s32 	%f69, %r74;
	mul.wide.s32 	%rd54, %r73, 4;
	add.s64 	%rd55, %rd1, %rd54;
	ld.global.f32 	%f70, [%rd55];
	fma.rn.f32 	%f71, %f70, %f69, %f68;
	ld.global.u32 	%r75, [%rd50+256];
	ld.global.u32 	%r76, [%rd51+256];
	cvt.rn.f32.s32 	%f72, %r76;
	mul.wide.s32 	%rd56, %r75, 4;
	add.s64 	%rd57, %rd1, %rd56;
	ld.global.f32 	%f73, [%rd57];
	fma.rn.f32 	%f74, %f73, %f72, %f71;
	ld.global.u32 	%r77, [%rd50+384];
	ld.global.u32 	%r78, [%rd51+384];
	cvt.rn.f32.s32 	%f75, %r78;
	mul.wide.s32 	%rd58, %r77, 4;
	add.s64 	%rd59, %rd1, %rd58;
	ld.global.f32 	%f76, [%rd59];
	fma.rn.f32 	%f77, %f76, %f75, %f74;
	ld.global.u32 	%r79, [%rd50+512];
	ld.global.u32 	%r80, [%rd51+512];
	cvt.rn.f32.s32 	%f78, %r80;
	mul.wide.s32 	%rd60, %r79, 4;
	add.s64 	%rd61, %rd1, %rd60;
	ld.global.f32 	%f79, [%rd61];
	fma.rn.f32 	%f80, %f79, %f78, %f77;
	ld.global.u32 	%r81, [%rd50+640];
	ld.global.u32 	%r82, [%rd51+640];
	cvt.rn.f32.s32 	%f81, %r82;
	mul.wide.s32 	%rd62, %r81, 4;
	add.s64 	%rd63, %rd1, %rd62;
	ld.global.f32 	%f82, [%rd63];
	fma.rn.f32 	%f83, %f82, %f81, %f80;
	ld.global.u32 	%r83, [%rd50+768];
	ld.global.u32 	%r84, [%rd51+768];
	cvt.rn.f32.s32 	%f84, %r84;
	mul.wide.s32 	%rd64, %r83, 4;
	add.s64 	%rd65, %rd1, %rd64;
	ld.global.f32 	%f85, [%rd65];
	fma.rn.f32 	%f86, %f85, %f84, %f83;
	ld.global.u32 	%r85, [%rd50+896];
	ld.global.u32 	%r86, [%rd51+896];
	cvt.rn.f32.s32 	%f87, %r86;
	mul.wide.s32 	%rd66, %r85, 4;
	add.s64 	%rd67, %rd1, %rd66;
	ld.global.f32 	%f88, [%rd67];
	fma.rn.f32 	%f127, %f88, %f87, %f86;
	add.s32 	%r101, %r101, 256;
$L__BB1_8:
	setp.eq.s32 	%p8, %r15, 0;
	@%p8 bra 	$L__BB1_14;
	and.b32  	%r18, %r7, 3;
	setp.lt.u32 	%p9, %r15, 4;
	@%p9 bra 	$L__BB1_11;
	mul.wide.s32 	%rd68, %r101, 4;
	add.s64 	%rd69, %rd3, %rd68;
	ld.global.u32 	%r87, [%rd69];
	add.s64 	%rd70, %rd2, %rd68;
	ld.global.u32 	%r88, [%rd70];
	cvt.rn.f32.s32 	%f90, %r88;
	mul.wide.s32 	%rd71, %r87, 4;
	add.s64 	%rd72, %rd1, %rd71;
	ld.global.f32 	%f91, [%rd72];
	fma.rn.f32 	%f92, %f91, %f90, %f127;
	ld.global.u32 	%r89, [%rd69+128];
	ld.global.u32 	%r90, [%rd70+128];
	cvt.rn.f32.s32 	%f93, %r90;
	mul.wide.s32 	%rd73, %r89, 4;
	add.s64 	%rd74, %rd1, %rd73;
	ld.global.f32 	%f94, [%rd74];
	fma.rn.f32 	%f95, %f94, %f93, %f92;
	ld.global.u32 	%r91, [%rd69+256];
	ld.global.u32 	%r92, [%rd70+256];
	cvt.rn.f32.s32 	%f96, %r92;
	mul.wide.s32 	%rd75, %r91, 4;
	add.s64 	%rd76, %rd1, %rd75;
	ld.global.f32 	%f97, [%rd76];
	fma.rn.f32 	%f98, %f97, %f96, %f95;
	ld.global.u32 	%r93, [%rd69+384];
	ld.global.u32 	%r94, [%rd70+384];
	cvt.rn.f32.s32 	%f99, %r94;
	mul.wide.s32 	%rd77, %r93, 4;
	add.s64 	%rd78, %rd1, %rd77;
	ld.global.f32 	%f100, [%rd78];
	fma.rn.f32 	%f127, %f100, %f99, %f98;
	add.s32 	%r101, %r101, 128;
$L__BB1_11:
	setp.eq.s32 	%p10, %r18, 0;
	@%p10 bra 	$L__BB1_14;
	neg.s32 	%r104, %r18;
$L__BB1_13:
	.pragma "nounroll";
	mul.wide.s32 	%rd79, %r101, 4;
	add.s64 	%rd80, %rd2, %rd79;
	add.s64 	%rd81, %rd3, %rd79;
	ld.global.u32 	%r95, [%rd81];
	ld.global.u32 	%r96, [%rd80];
	cvt.rn.f32.s32 	%f101, %r96;
	mul.wide.s32 	%rd82, %r95, 4;
	add.s64 	%rd83, %rd1, %rd82;
	ld.global.f32 	%f102, [%rd83];
	fma.rn.f32 	%f127, %f102, %f101, %f127;
	add.s32 	%r101, %r101, 32;
	add.s32 	%r104, %r104, 1;
	setp.ne.s32 	%p11, %r104, 0;
	@%p11 bra 	$L__BB1_13;
$L__BB1_14:
	shl.b32 	%r97, %r1, 2;
	mov.u32 	%r98, vals;
	add.s32 	%r26, %r98, %r97;
	st.volatile.shared.f32 	[%r26], %f127;
	bar.sync 	0;
	setp.gt.u32 	%p13, %r2, 15;
	mov.pred 	%p24, 0;
	@%p13 bra 	$L__BB1_20;
	ld.volatile.shared.f32 	%f103, [%r26+64];
	ld.volatile.shared.f32 	%f104, [%r26];
	add.f32 	%f105, %f103, %f104;
	st.volatile.shared.f32 	[%r26], %f105;
	setp.gt.u32 	%p15, %r2, 7;
	@%p15 bra 	$L__BB1_20;
	ld.volatile.shared.f32 	%f106, [%r26+32];
	ld.volatile.shared.f32 	%f107, [%r26];
	add.f32 	%f108, %f106, %f107;
	st.volatile.shared.f32 	[%r26], %f108;
	setp.gt.u32 	%p17, %r2, 3;
	@%p17 bra 	$L__BB1_20;
	ld.volatile.shared.f32 	%f109, [%r26+16];
	ld.volatile.shared.f32 	%f110, [%r26];
	add.f32 	%f111, %f109, %f110;
	st.volatile.shared.f32 	[%r26], %f111;
	setp.gt.u32 	%p19, %r2, 1;
	@%p19 bra 	$L__BB1_20;
	ld.volatile.shared.f32 	%f112, [%r26+8];
	ld.volatile.shared.f32 	%f113, [%r26];
	add.f32 	%f114, %f112, %f113;
	st.volatile.shared.f32 	[%r26], %f114;
	setp.ne.s32 	%p21, %r2, 0;
	@%p21 bra 	$L__BB1_20;
	ld.volatile.shared.f32 	%f115, [%r26+4];
	ld.volatile.shared.f32 	%f116, [%r26];
	add.f32 	%f117, %f115, %f116;
	st.volatile.shared.f32 	[%r26], %f117;
	mov.pred 	%p24, -1;
$L__BB1_20:
	bar.sync 	0;
	not.pred 	%p23, %p24;
	@%p23 bra 	$L__BB1_22;
	ld.volatile.shared.f32 	%f118, [%r26];
	cvta.to.global.u64 	%rd84, %rd7;
	add.s64 	%rd86, %rd84, %rd12;
	st.global.f32 	[%rd86], %f118;
$L__BB1_22:
	ret;

}
	// .globl	spmv3
.visible .entry spmv3(
	.param .u64 .ptr .align 1 spmv3_param_0,
	.param .u64 .ptr .align 1 spmv3_param_1,
	.param .u64 .ptr .align 1 spmv3_param_2,
	.param .u64 .ptr .align 1 spmv3_param_3,
	.param .u64 .ptr .align 1 spmv3_param_4,
	.param .u64 .ptr .align 1 spmv3_param_5,
	.param .u32 spmv3_param_6
)
{
	.reg .pred 	%p<21>;
	.reg .b32 	%r<122>;
	.reg .b32 	%f<120>;
	.reg .b64 	%rd<91>;
	// demoted variable
	.shared .align 4 .b8 _ZZ5spmv3E5space[2048];
	ld.param.u64 	%rd11, [spmv3_param_0];
	ld.param.u64 	%rd9, [spmv3_param_1];
	ld.param.u64 	%rd12, [spmv3_param_2];
	ld.param.u64 	%rd13, [spmv3_param_3];
	ld.param.u64 	%rd14, [spmv3_param_4];
	ld.param.u64 	%rd10, [spmv3_param_5];
	ld.param.u32 	%r30, [spmv3_param_6];
	cvta.to.global.u64 	%rd1, %rd14;
	cvta.to.global.u64 	%rd2, %rd12;
	cvta.to.global.u64 	%rd3, %rd13;
	cvta.to.global.u64 	%rd4, %rd11;
	mov.u32 	%r1, %tid.x;
	and.b32  	%r2, %r1, 3;
	and.b32  	%r3, %r1, 31;
	shr.u32 	%r4, %r3, 2;
	setp.ne.s32 	%p1, %r3, 0;
	@%p1 bra 	$L__BB2_2;
	atom.global.add.u32 	%r114, [%rd4], 8;
$L__BB2_2:
	shfl.sync.idx.b32	%r32|%p2, %r114, 0, 31, -1;
	add.s32 	%r121, %r32, %r4;
	setp.ge.s32 	%p3, %r121, %r30;
	@%p3 bra 	$L__BB2_25;
	shl.b32 	%r33, %r1, 1;
	and.b32  	%r34, %r33, 2040;
	mov.u32 	%r35, _ZZ5spmv3E5space;
	add.s32 	%r8, %r35, %r34;
	cvta.to.global.u64 	%rd5, %rd9;
	cvta.to.global.u64 	%rd6, %rd10;
$L__BB2_4:
	setp.gt.u32 	%p4, %r2, 1;
	@%p4 bra 	$L__BB2_6;
	add.s32 	%r36, %r121, %r2;
	mul.wide.s32 	%rd15, %r36, 4;
	add.s64 	%rd16, %rd5, %rd15;
	ld.global.u32 	%r37, [%rd16];
	shl.b32 	%r38, %r2, 2;
	add.s32 	%r39, %r8, %r38;
	st.volatile.shared.u32 	[%r39], %r37;
$L__BB2_6:
	ld.volatile.shared.u32 	%r10, [%r8];
	ld.volatile.shared.u32 	%r11, [%r8+4];
	add.s32 	%r120, %r10, %r2;
	setp.ge.s32 	%p5, %r120, %r11;
	mov.f32 	%f119, 0f00000000;
	@%p5 bra 	$L__BB2_20;
	add.s32 	%r40, %r120, 4;
	max.s32 	%r41, %r11, %r40;
	not.b32 	%r42, %r2;
	add.s32 	%r43, %r41, %r42;
	sub.s32 	%r44, %r43, %r10;
	shr.u32 	%r45, %r44, 2;
	add.s32 	%r13, %r45, 1;
	and.b32  	%r14, %r13, 15;
	setp.lt.u32 	%p6, %r44, 60;
	mov.f32 	%f119, 0f00000000;
	@%p6 bra 	$L__BB2_10;
	and.b32  	%r46, %r13, 2147483632;
	neg.s32 	%r119, %r46;
	mov.f32 	%f119, 0f00000000;
$L__BB2_9:
	.pragma "nounroll";
	mul.wide.s32 	%rd17, %r120, 4;
	add.s64 	%rd18, %rd3, %rd17;
	add.s64 	%rd19, %rd2, %rd17;
	ld.global.u32 	%r47, [%rd18];
	cvt.rn.f32.s32 	%f20, %r47;
	ld.global.u32 	%r48, [%rd19];
	mul.wide.s32 	%rd20, %r48, 4;
	add.s64 	%rd21, %rd1, %rd20;
	ld.global.f32 	%f21, [%rd21];
	fma.rn.f32 	%f22, %f21, %f20, %f119;
	ld.global.u32 	%r49, [%rd18+16];
	cvt.rn.f32.s32 	%f23, %r49;
	ld.global.u32 	%r50, [%rd19+16];
	mul.wide.s32 	%rd22, %r50, 4;
	add.s64 	%rd23, %rd1, %rd22;
	ld.global.f32 	%f24, [%rd23];
	fma.rn.f32 	%f25, %f24, %f23, %f22;
	ld.global.u32 	%r51, [%rd18+32];
	cvt.rn.f32.s32 	%f26, %r51;
	ld.global.u32 	%r52, [%rd19+32];
	mul.wide.s32 	%rd24, %r52, 4;
	add.s64 	%rd25, %rd1, %rd24;
	ld.global.f32 	%f27, [%rd25];
	fma.rn.f32 	%f28, %f27, %f26, %f25;
	ld.global.u32 	%r53, [%rd18+48];
	cvt.rn.f32.s32 	%f29, %r53;
	ld.global.u32 	%r54, [%rd19+48];
	mul.wide.s32 	%rd26, %r54, 4;
	add.s64 	%rd27, %rd1, %rd26;
	ld.global.f32 	%f30, [%rd27];
	fma.rn.f32 	%f31, %f30, %f29, %f28;
	ld.global.u32 	%r55, [%rd18+64];
	cvt.rn.f32.s32 	%f32, %r55;
	ld.global.u32 	%r56, [%rd19+64];
	mul.wide.s32 	%rd28, %r56, 4;
	add.s64 	%rd29, %rd1, %rd28;
	ld.global.f32 	%f33, [%rd29];
	fma.rn.f32 	%f34, %f33, %f32, %f31;
	ld.global.u32 	%r57, [%rd18+80];
	cvt.rn.f32.s32 	%f35, %r57;
	ld.global.u32 	%r58, [%rd19+80];
	mul.wide.s32 	%rd30, %r58, 4;
	add.s64 	%rd31, %rd1, %rd30;
	ld.global.f32 	%f36, [%rd31];
	fma.rn.f32 	%f37, %f36, %f35, %f34;
	ld.global.u32 	%r59, [%rd18+96];
	cvt.rn.f32.s32 	%f38, %r59;
	ld.global.u32 	%r60, [%rd19+96];
	mul.wide.s32 	%rd32, %r60, 4;
	add.s64 	%rd33, %rd1, %rd32;
	ld.global.f32 	%f39, [%rd33];
	fma.rn.f32 	%f40, %f39, %f38, %f37;
	ld.global.u32 	%r61, [%rd18+112];
	cvt.rn.f32.s32 	%f41, %r61;
	ld.global.u32 	%r62, [%rd19+112];
	mul.wide.s32 	%rd34, %r62, 4;
	add.s64 	%rd35, %rd1, %rd34;
	ld.global.f32 	%f42, [%rd35];
	fma.rn.f32 	%f43, %f42, %f41, %f40;
	ld.global.u32 	%r63, [%rd18+128];
	cvt.rn.f32.s32 	%f44, %r63;
	ld.global.u32 	%r64, [%rd19+128];
	mul.wide.s32 	%rd36, %r64, 4;
	add.s64 	%rd37, %rd1, %rd36;
	ld.global.f32 	%f45, [%rd37];
	fma.rn.f32 	%f46, %f45, %f44, %f43;
	ld.global.u32 	%r65, [%rd18+144];
	cvt.rn.f32.s32 	%f47, %r65;
	ld.global.u32 	%r66, [%rd19+144];
	mul.wide.s32 	%rd38, %r66, 4;
	add.s64 	%rd39, %rd1, %rd38;
	ld.global.f32 	%f48, [%rd39];
	fma.rn.f32 	%f49, %f48, %f47, %f46;
	ld.global.u32 	%r67, [%rd18+160];
	cvt.rn.f32.s32 	%f50, %r67;
	ld.global.u32 	%r68, [%rd19+160];
	mul.wide.s32 	%rd40, %r68, 4;
	add.s64 	%rd41, %rd1, %rd40;
	ld.global.f32 	%f51, [%rd41];
	fma.rn.f32 	%f52, %f51, %f50, %f49;
	ld.global.u32 	%r69, [%rd18+176];
	cvt.rn.f32.s32 	%f53, %r69;
	ld.global.u32 	%r70, [%rd19+176];
	mul.wide.s32 	%rd42, %r70, 4;
	add.s64 	%rd43, %rd1, %rd42;
	ld.global.f32 	%f54, [%rd43];
	fma.rn.f32 	%f55, %f54, %f53, %f52;
	ld.global.u32 	%r71, [%rd18+192];
	cvt.rn.f32.s32 	%f56, %r71;
	ld.global.u32 	%r72, [%rd19+192];
	mul.wide.s32 	%rd44, %r72, 4;
	add.s64 	%rd45, %rd1, %rd44;
	ld.global.f32 	%f57, [%rd45];
	fma.rn.f32 	%f58, %f57, %f56, %f55;
	ld.global.u32 	%r73, [%rd18+208];
	cvt.rn.f32.s32 	%f59, %r73;
	ld.global.u32 	%r74, [%rd19+208];
	mul.wide.s32 	%rd46, %r74, 4;
	add.s64 	%rd47, %rd1, %rd46;
	ld.global.f32 	%f60, [%rd47];
	fma.rn.f32 	%f61, %f60, %f59, %f58;
	ld.global.u32 	%r75, [%rd18+224];
	cvt.rn.f32.s32 	%f62, %r75;
	ld.global.u32 	%r76, [%rd19+224];
	mul.wide.s32 	%rd48, %r76, 4;
	add.s64 	%rd49, %rd1, %rd48;
	ld.global.f32 	%f63, [%rd49];
	fma.rn.f32 	%f64, %f63, %f62, %f61;
	ld.global.u32 	%r77, [%rd18+240];
	cvt.rn.f32.s32 	%f65, %r77;
	ld.global.u32 	%r78, [%rd19+240];
	mul.wide.s32 	%rd50, %r78, 4;
	add.s64 	%rd51, %rd1, %rd50;
	ld.global.f32 	%f66, [%rd51];
	fma.rn.f32 	%f119, %f66, %f65, %f64;
	add.s32 	%r120, %r120, 64;
	add.s32 	%r119, %r119, 16;
	setp.eq.s32 	%p7, %r119, 0;
	@%p7 bra 	$L__BB2_10;
	bra.uni 	$L__BB2_9;
$L__BB2_10:
	setp.eq.s32 	%p8, %r14, 0;
	@%p8 bra 	$L__BB2_20;
	and.b32  	%r17, %r13, 7;
	setp.lt.u32 	%p9, %r14, 8;
	@%p9 bra 	$L__BB2_13;
	mul.wide.s32 	%rd52, %r120, 4;
	add.s64 	%rd53, %rd3, %rd52;
	ld.global.u32 	%r79, [%rd53];
	cvt.rn.f32.s32 	%f68, %r79;
	add.s64 	%rd54, %rd2, %rd52;
	ld.global.u32 	%r80, [%rd54];
	mul.wide.s32 	%rd55, %r80, 4;
	add.s64 	%rd56, %rd1, %rd55;
	ld.global.f32 	%f69, [%rd56];
	fma.rn.f32 	%f70, %f69, %f68, %f119;
	ld.global.u32 	%r81, [%rd53+16];
	cvt.rn.f32.s32 	%f71, %r81;
	ld.global.u32 	%r82, [%rd54+16];
	mul.wide.s32 	%rd57, %r82, 4;
	add.s64 	%rd58, %rd1, %rd57;
	ld.global.f32 	%f72, [%rd58];
	fma.rn.f32 	%f73, %f72, %f71, %f70;
	ld.global.u32 	%r83, [%rd53+32];
	cvt.rn.f32.s32 	%f74, %r83;
	ld.global.u32 	%r84, [%rd54+32];
	mul.wide.s32 	%rd59, %r84, 4;
	add.s64 	%rd60, %rd1, %rd59;
	ld.global.f32 	%f75, [%rd60];
	fma.rn.f32 	%f76, %f75, %f74, %f73;
	ld.global.u32 	%r85, [%rd53+48];
	cvt.rn.f32.s32 	%f77, %r85;
	ld.global.u32 	%r86, [%rd54+48];
	mul.wide.s32 	%rd61, %r86, 4;
	add.s64 	%rd62, %rd1, %rd61;
	ld.global.f32 	%f78, [%rd62];
	fma.rn.f32 	%f79, %f78, %f77, %f76;
	ld.global.u32 	%r87, [%rd53+64];
	cvt.rn.f32.s32 	%f80, %r87;
	ld.global.u32 	%r88, [%rd54+64];
	mul.wide.s32 	%rd63, %r88, 4;
	add.s64 	%rd64, %rd1, %rd63;
	ld.global.f32 	%f81, [%rd64];
	fma.rn.f32 	%f82, %f81, %f80, %f79;
	ld.global.u32 	%r89, [%rd53+80];
	cvt.rn.f32.s32 	%f83, %r89;
	ld.global.u32 	%r90, [%rd54+80];
	mul.wide.s32 	%rd65, %r90, 4;
	add.s64 	%rd66, %rd1, %rd65;
	ld.global.f32 	%f84, [%rd66];
	fma.rn.f32 	%f85, %f84, %f83, %f82;
	ld.global.u32 	%r91, [%rd53+96];
	cvt.rn.f32.s32 	%f86, %r91;
	ld.global.u32 	%r92, [%rd54+96];
	mul.wide.s32 	%rd67, %r92, 4;
	add.s64 	%rd68, %rd1, %rd67;
	ld.global.f32 	%f87, [%rd68];
	fma.rn.f32 	%f88, %f87, %f86, %f85;
	ld.global.u32 	%r93, [%rd53+112];
	cvt.rn.f32.s32 	%f89, %r93;
	ld.global.u32 	%r94, [%rd54+112];
	mul.wide.s32 	%rd69, %r94, 4;
	add.s64 	%rd70, %rd1, %rd69;
	ld.global.f32 	%f90, [%rd70];
	fma.rn.f32 	%f119, %f90, %f89, %f88;
	add.s32 	%r120, %r120, 32;
$L__BB2_13:
	setp.eq.s32 	%p10, %r17, 0;
	@%p10 bra 	$L__BB2_20;
	and.b32  	%r20, %r13, 3;
	setp.lt.u32 	%p11, %r17, 4;
	@%p11 bra 	$L__BB2_16;
	mul.wide.s32 	%rd71, %r120, 4;
	add.s64 	%rd72, %rd3, %rd71;
	ld.global.u32 	%r95, [%rd72];
	cvt.rn.f32.s32 	%f92, %r95;
	add.s64 	%rd73, %rd2, %rd71;
	ld.global.u32 	%r96, [%rd73];
	mul.wide.s32 	%rd74, %r96, 4;
	add.s64 	%rd75, %rd1, %rd74;
	ld.global.f32 	%f93, [%rd75];
	fma.rn.f32 	%f94, %f93, %f92, %f119;
	ld.global.u32 	%r97, [%rd72+16];
	cvt.rn.f32.s32 	%f95, %r97;
	ld.global.u32 	%r98, [%rd73+16];
	mul.wide.s32 	%rd76, %r98, 4;
	add.s64 	%rd77, %rd1, %rd76;
	ld.global.f32 	%f96, [%rd77];
	fma.rn.f32 	%f97, %f96, %f95, %f94;
	ld.global.u32 	%r99, [%rd72+32];
	cvt.rn.f32.s32 	%f98, %r99;
	ld.global.u32 	%r100, [%rd73+32];
	mul.wide.s32 	%rd78, %r100, 4;
	add.s64 	%rd79, %rd1, %rd78;
	ld.global.f32 	%f99, [%rd79];
	fma.rn.f32 	%f100, %f99, %f98, %f97;
	ld.global.u32 	%r101, [%rd72+48];
	cvt.rn.f32.s32 	%f101, %r101;
	ld.global.u32 	%r102, [%rd73+48];
	mul.wide.s32 	%rd80, %r102, 4;
	add.s64 	%rd81, %rd1, %rd80;
	ld.global.f32 	%f102, [%rd81];
	fma.rn.f32 	%f119, %f102, %f101, %f100;
	add.s32 	%r120, %r120, 16;
$L__BB2_16:
	setp.eq.s32 	%p12, %r20, 0;
	@%p12 bra 	$L__BB2_20;
	mul.wide.s32 	%rd82, %r120, 4;
	add.s64 	%rd7, %rd3, %rd82;
	ld.global.u32 	%r103, [%rd7];
	cvt.rn.f32.s32 	%f103, %r103;
	add.s64 	%rd8, %rd2, %rd82;
	ld.global.u32 	%r104, [%rd8];
	mul.wide.s32 	%rd83, %r104, 4;
	add.s64 	%rd84, %rd1, %rd83;
	ld.global.f32 	%f104, [%rd84];
	fma.rn.f32 	%f119, %f104, %f103, %f119;
	setp.eq.s32 	%p13, %r20, 1;
	@%p13 bra 	$L__BB2_20;
	ld.global.u32 	%r105, [%rd7+16];
	cvt.rn.f32.s32 	%f105, %r105;
	ld.global.u32 	%r106, [%rd8+16];
	mul.wide.s32 	%rd85, %r106, 4;
	add.s64 	%rd86, %rd1, %rd85;
	ld.global.f32 	%f106, [%rd86];
	fma.rn.f32 	%f119, %f106, %f105, %f119;
	setp.eq.s32 	%p14, %r20, 2;
	@%p14 bra 	$L__BB2_20;
	ld.global.u32 	%r107, [%rd7+32];
	cvt.rn.f32.s32 	%f107, %r107;
	ld.global.u32 	%r108, [%rd8+32];
	mul.wide.s32 	%rd87, %r108, 4;
	add.s64 	%rd88, %rd1, %rd87;
	ld.global.f32 	%f108, [%rd88];
	fma.rn.f32 	%f119, %f108, %f107, %f119;
$L__BB2_20:
	setp.ne.s32 	%p15, %r2, 0;
	mov.b32 	%r109, %f119;
	shfl.sync.down.b32	%r110|%p16, %r109, 2, 31, -1;
	mov.b32 	%f109, %r110;
	add.f32 	%f110, %f119, %f109;
	mov.b32 	%r111, %f110;
	shfl.sync.down.b32	%r112|%p17, %r111, 1, 31, -1;
	mov.b32 	%f111, %r112;
	add.f32 	%f15, %f110, %f111;
	@%p15 bra 	$L__BB2_22;
	mul.wide.s32 	%rd89, %r121, 4;
	add.s64 	%rd90, %rd6, %rd89;
	st.global.f32 	[%rd90], %f15;
$L__BB2_22:
	setp.ne.s32 	%p18, %r3, 0;
	@%p18 bra 	$L__BB2_24;
	atom.global.add.u32 	%r121, [%rd4], 8;
$L__BB2_24:
	shfl.sync.idx.b32	%r113|%p19, %r121, 0, 31, -1;
	add.s32 	%r121, %r113, %r4;
	setp.lt.s32 	%p20, %r121, %r30;
	@%p20 bra 	$L__BB2_4;
$L__BB2_25:
	ret;

}
	// .globl	sum
.visible .entry sum(
	.param .u64 .ptr .align 1 sum_param_0,
	.param .u64 .ptr .align 1 sum_param_1,
	.param .u32 sum_param_2
)
{
	.reg .pred 	%p<9>;
	.reg .b32 	%r<22>;
	.reg .b32 	%f<20>;
	.reg .b64 	%rd<7>;

	ld.param.u64 	%rd2, [sum_param_0];
	ld.param.u64 	%rd3, [sum_param_1];
	ld.param.u32 	%r7, [sum_param_2];
	mov.u32 	%r8, %ctaid.x;
	mov.u32 	%r1, %ntid.x;
	mov.u32 	%r2, %tid.x;
	mad.lo.s32 	%r21, %r8, %r1, %r2;
	setp.ge.s32 	%p1, %r21, %r7;
	mov.f32 	%f19, 0f00000000;
	@%p1 bra 	$L__BB3_3;
	mov.u32 	%r9, %nctaid.x;
	mul.lo.s32 	%r4, %r1, %r9;
	cvta.to.global.u64 	%rd1, %rd2;
	mov.f32 	%f19, 0f00000000;
$L__BB3_2:
	mul.wide.s32 	%rd4, %r21, 4;
	add.s64 	%rd5, %rd1, %rd4;
	ld.global.f32 	%f7, [%rd5];
	add.f32 	%f19, %f19, %f7;
	add.s32 	%r21, %r21, %r4;
	setp.lt.s32 	%p2, %r21, %r7;
	@%p2 bra 	$L__BB3_2;
$L__BB3_3:
	mov.b32 	%r10, %f19;
	shfl.sync.down.b32	%r11|%p3, %r10, 16, 31, -1;
	mov.b32 	%f8, %r11;
	add.f32 	%f9, %f19, %f8;
	mov.b32 	%r12, %f9;
	shfl.sync.down.b32	%r13|%p4, %r12, 8, 31, -1;
	mov.b32 	%f10, %r13;
	add.f32 	%f11, %f9, %f10;
	mov.b32 	%r14, %f11;
	shfl.sync.down.b32	%r15|%p5, %r14, 4, 31, -1;
	mov.b32 	%f12, %r15;
	add.f32 	%f13, %f11, %f12;
	mov.b32 	%r16, %f13;
	shfl.sync.down.b32	%r17|%p6, %r16, 2, 31, -1;
	mov.b32 	%f14, %r17;
	add.f32 	%f15, %f13, %f14;
	mov.b32 	%r18, %f15;
	shfl.sync.down.b32	%r19|%p7, %r18, 1, 31, -1;
	mov.b32 	%f16, %r19;
	add.f32 	%f4, %f15, %f16;
	and.b32  	%r20, %r2, 31;
	setp.ne.s32 	%p8, %r20, 0;
	@%p8 bra 	$L__BB3_5;
	cvta.to.global.u64 	%rd6, %rd3;
	atom.global.add.f32 	%f17, [%rd6], %f4;
$L__BB3_5:
	ret;

}
	// .globl	divide
.visible .entry divide(
	.param .u64 .ptr .align 1 divide_param_0,
	.param .u64 .ptr .align 1 divide_param_1,
	.param .u64 .ptr .align 1 divide_param_2,
	.param .u32 divide_param_3
)
{
	.reg .pred 	%p<3>;
	.reg .b32 	%r<11>;
	.reg .b32 	%f<4>;
	.reg .b64 	%rd<10>;

	ld.param.u64 	%rd4, [divide_param_0];
	ld.param.u64 	%rd5, [divide_param_1];
	ld.param.u64 	%rd6, [divide_param_2];
	ld.param.u32 	%r6, [divide_param_3];
	mov.u32 	%r7, %ctaid.x;
	mov.u32 	%r1, %ntid.x;
	mov.u32 	%r8, %tid.x;
	mad.lo.s32 	%r10, %r7, %r1, %r8;
	setp.ge.s32 	%p1, %r10, %r6;
	@%p1 bra 	$L__BB4_3;
	mov.u32 	%r9, %nctaid.x;
	mul.lo.s32 	%r3, %r1, %r9;
	cvta.to.global.u64 	%rd1, %rd4;
	cvta.to.global.u64 	%rd2, %rd6;
	cvta.to.global.u64 	%rd3, %rd5;
$L__BB4_2:
	mul.wide.s32 	%rd7, %r10, 4;
	add.s64 	%rd8, %rd1, %rd7;
	ld.global.f32 	%f1, [%rd8];
	ld.global.f32 	%f2, [%rd2];
	div.rn.f32 	%f3, %f1, %f2;
	add.s64 	%rd9, %rd3, %rd7;
	st.global.f32 	[%rd9], %f3;
	add.s32 	%r10, %r10, %r3;
	setp.lt.s32 	%p2, %r10, %r6;
	@%p2 bra 	$L__BB4_2;
$L__BB4_3:
	ret;

}


// ===== COMPILED SASS (sm_100) =====

	.target	sm_100

	.elftype	@"ET_EXEC"


//--------------------- .note.nv.tkinfo           --------------------------
	.section	.note.nv.tkinfo,"",@"SHT_NOTE"
	.sectionflags	@"SHF_NOTE_NV_TKINFO"
	.tkinfo
        /*0018*/ 	.word	0x00000002
        /*0030*/ 	.string	""
        /*0030*/ 	.string	"ptxas"
        /*0030*/ 	.string	"Cuda compilation tools, release 13.0, V13.0.88"
        /*0030*/ 	.string	"Build cuda_13.0.r13.0/compiler.36424714_0"
        /*0030*/ 	.string	"-arch sm_100 -m 64 "



//--------------------- .note.nv.cuinfo           --------------------------
	.section	.note.nv.cuinfo,"",@"SHT_NOTE"
	.sectionflags	@"SHF_NOTE_NV_CUINFO"
        /*0018*/ 	.short	0x0002
        /*001a*/ 	.short	0x0064
        /*001c*/ 	.short	0x0082
	.zero		2


//--------------------- .nv.info                  --------------------------
	.section	.nv.info,"",@"SHT_CUDA_INFO"
	.align	4


	//----- nvinfo : EIATTR_REGCOUNT
	.align		4
        /*0000*/ 	.byte	0x04, 0x2f
        /*0002*/ 	.short	(.L_1 - .L_0)
	.align		4
.L_0:
        /*0004*/ 	.word	index@(spmv)
        /*0008*/ 	.word	0x00000020


	//----- nvinfo : EIATTR_FRAME_SIZE
	.align		4
.L_1:
        /*000c*/ 	.byte	0x04, 0x11
        /*000e*/ 	.short	(.L_3 - .L_2)
	.align		4
.L_2:
        /*0010*/ 	.word	index@(spmv)
        /*0014*/ 	.word	0x00000000


	//----- nvinfo : EIATTR_REGCOUNT
	.align		4
.L_3:
        /*0018*/ 	.byte	0x04, 0x2f
        /*001a*/ 	.short	(.L_5 - .L_4)
	.align		4
.L_4:
        /*001c*/ 	.word	index@(spmv2)
        /*0020*/ 	.word	0x00000020


	//----- nvinfo : EIATTR_FRAME_SIZE
	.align		4
.L_5:
        /*0024*/ 	.byte	0x04, 0x11
        /*0026*/ 	.short	(.L_7 - .L_6)
	.align		4
.L_6:
        /*0028*/ 	.word	index@(spmv2)
        /*002c*/ 	.word	0x00000000


	//----- nvinfo : EIATTR_REGCOUNT
	.align		4
.L_7:
        /*0030*/ 	.byte	0x04, 0x2f
        /*0032*/ 	.short	(.L_9 - .L_8)
	.align		4
.L_8:
        /*0034*/ 	.word	index@(spmv3)
        /*0038*/ 	.word	0x00000020


	//----- nvinfo : EIATTR_FRAME_SIZE
	.align		4
.L_9:
        /*003c*/ 	.byte	0x04, 0x11
        /*003e*/ 	.short	(.L_11 - .L_10)
	.align		4
.L_10:
        /*0040*/ 	.word	index@(spmv3)
        /*0044*/ 	.word	0x00000000


	//----- nvinfo : EIATTR_REGCOUNT
	.align		4
.L_11:
        /*0048*/ 	.byte	0x04, 0x2f
        /*004a*/ 	.short	(.L_13 - .L_12)
	.align		4
.L_12:
        /*004c*/ 	.word	index@(sum)
        /*0050*/ 	.word	0x0000000b


	//----- nvinfo : EIATTR_FRAME_SIZE
	.align		4
.L_13:
        /*0054*/ 	.byte	0x04, 0x11
        /*0056*/ 	.short	(.L_15 - .L_14)
	.align		4
.L_14:
        /*0058*/ 	.word	index@(sum)
        /*005c*/ 	.word	0x00000000


	//----- nvinfo : EIATTR_REGCOUNT
	.align		4
.L_15:
        /*0060*/ 	.byte	0x04, 0x2f
        /*0062*/ 	.short	(.L_17 - .L_16)
	.align		4
.L_16:
        /*0064*/ 	.word	index@(divide)
        /*0068*/ 	.word	0x00000015


	//----- nvinfo : EIATTR_FRAME_SIZE
	.align		4
.L_17:
        /*006c*/ 	.byte	0x04, 0x11
        /*006e*/ 	.short	(.L_19 - .L_18)
	.align		4
.L_18:
        /*0070*/ 	.word	index@($__internal_0_$__cuda_sm3x_div_rn_noftz_f32_slowpath)
        /*0074*/ 	.word	0x00000000


	//----- nvinfo : EIATTR_FRAME_SIZE
	.align		4
.L_19:
        /*0078*/ 	.byte	0x04, 0x11
        /*007a*/ 	.short	(.L_21 - .L_20)
	.align		4
.L_20:
        /*007c*/ 	.word	index@(divide)
        /*0080*/ 	.word	0x00000000


	//----- nvinfo : EIATTR_MIN_STACK_SIZE
	.align		4
.L_21:
        /*0084*/ 	.byte	0x04, 0x12
        /*0086*/ 	.short	(.L_23 - .L_22)
	.align		4
.L_22:
        /*0088*/ 	.word	index@(divide)
        /*008c*/ 	.word	0x00000000


	//----- nvinfo : EIATTR_MIN_STACK_SIZE
	.align		4
.L_23:
        /*0090*/ 	.byte	0x04, 0x12
        /*0092*/ 	.short	(.L_25 - .L_24)
	.align		4
.L_24:
        /*0094*/ 	.word	index@(sum)
        /*0098*/ 	.word	0x00000000


	//----- nvinfo : EIATTR_MIN_STACK_SIZE
	.align		4
.L_25:
        /*009c*/ 	.byte	0x04, 0x12
        /*009e*/ 	.short	(.L_27 - .L_26)
	.align		4
.L_26:
        /*00a0*/ 	.word	index@(spmv3)
        /*00a4*/ 	.word	0x00000000


	//----- nvinfo : EIATTR_MIN_STACK_SIZE
	.align		4
.L_27:
        /*00a8*/ 	.byte	0x04, 0x12
        /*00aa*/ 	.short	(.L_29 - .L_28)
	.align		4
.L_28:
        /*00ac*/ 	.word	index@(spmv2)
        /*00b0*/ 	.word	0x00000000


	//----- nvinfo : EIATTR_MIN_STACK_SIZE
	.align		4
.L_29:
        /*00b4*/ 	.byte	0x04, 0x12
        /*00b6*/ 	.short	(.L_31 - .L_30)
	.align		4
.L_30:
        /*00b8*/ 	.word	index@(spmv)
        /*00bc*/ 	.word	0x00000000
.L_31:


//--------------------- .nv.compat                --------------------------
	.section	.nv.compat,"",@"SHT_CUDA_COMPAT_INFO"
	.align	4
        /*0000*/ 	.byte	0x02, 0x09, 0x00, 0x00, 0x02, 0x02, 0x01, 0x00, 0x02, 0x05, 0x05, 0x00, 0x03, 0x07, 0x01, 0x01
        /*0010*/ 	.byte	0x02, 0x03, 0x00, 0x00, 0x02, 0x06, 0x01, 0x00, 0x04, 0x0b, 0x08, 0x00, 0x01, 0x00, 0x00, 0x00
        /*0020*/ 	.byte	0x00, 0x00, 0x00, 0x00


//--------------------- .nv.info.divide           --------------------------
	.section	.nv.info.divide,"",@"SHT_CUDA_INFO"
	.sectionflags	@""
	.align	4


	//----- nvinfo : EIATTR_CUDA_API_VERSION
	.align		4
        /*0000*/ 	.byte	0x04, 0x37
        /*0002*/ 	.short	(.L_33 - .L_32)
.L_32:
        /*0004*/ 	.word	0x00000082


	//----- nvinfo : EIATTR_KPARAM_INFO
	.align		4
.L_33:
        /*0008*/ 	.byte	0x04, 0x17
        /*000a*/ 	.short	(.L_35 - .L_34)
.L_34:
        /*000c*/ 	.word	0x00000000
        /*0010*/ 	.short	0x0003
        /*0012*/ 	.short	0x0018
        /*0014*/ 	.byte	0x00, 0xf0, 0x11, 0x00


	//----- nvinfo : EIATTR_KPARAM_INFO
	.align		4
.L_35:
        /*0018*/ 	.byte	0x04, 0x17
        /*001a*/ 	.short	(.L_37 - .L_36)
.L_36:
        /*001c*/ 	.word	0x00000000
        /*0020*/ 	.short	0x0002
        /*0022*/ 	.short	0x0010
        /*0024*/ 	.byte	0x00, 0xf5, 0x21, 0x00


	//----- nvinfo : EIATTR_KPARAM_INFO
	.align		4
.L_37:
        /*0028*/ 	.byte	0x04, 0x17
        /*002a*/ 	.short	(.L_39 - .L_38)
.L_38:
        /*002c*/ 	.word	0x00000000
        /*0030*/ 	.short	0x0001
        /*0032*/ 	.short	0x0008
        /*0034*/ 	.byte	0x00, 0xf5, 0x21, 0x00


	//----- nvinfo : EIATTR_KPARAM_INFO
	.align		4
.L_39:
        /*0038*/ 	.byte	0x04, 0x17
        /*003a*/ 	.short	(.L_41 - .L_40)
.L_40:
        /*003c*/ 	.word	0x00000000
        /*0040*/ 	.short	0x0000
        /*0042*/ 	.short	0x0000
        /*0044*/ 	.byte	0x00, 0xf5, 0x21, 0x00


	//----- nvinfo : EIATTR_SPARSE_MMA_MASK
	.align		4
.L_41:
        /*0048*/ 	.byte	0x03, 0x50
        /*004a*/ 	.short	0x0000


	//----- nvinfo : EIATTR_MAXREG_COUNT
	.align		4
        /*004c*/ 	.byte	0x03, 0x1b
        /*004e*/ 	.short	0x00ff


	//----- nvinfo : EIATTR_MERCURY_ISA_VERSION
	.align		4
        /*0050*/ 	.byte	0x03, 0x5f
        /*0052*/ 	.short	0x0101


	//----- nvinfo : EIATTR_VRC_CTA_INIT_COUNT
	.align		4
        /*0054*/ 	.byte	0x02, 0x4a
	.zero		1
	.zero		1


	//----- nvinfo : EIATTR_EXIT_INSTR_OFFSETS
	.align		4
        /*0058*/ 	.byte	0x04, 0x1c
        /*005a*/ 	.short	(.L_43 - .L_42)


	//   ....[0]....
.L_42:
        /*005c*/ 	.word	0x00000070


	//   ....[1]....
        /*0060*/ 	.word	0x00000250


	//----- nvinfo : EIATTR_CRS_STACK_SIZE
	.align		4
.L_43:
        /*0064*/ 	.byte	0x04, 0x1e
        /*0066*/ 	.short	(.L_45 - .L_44)
.L_44:
        /*0068*/ 	.word	0x00000000


	//----- nvinfo : EIATTR_CBANK_PARAM_SIZE
	.align		4
.L_45:
        /*006c*/ 	.byte	0x03, 0x19
        /*006e*/ 	.short	0x001c


	//----- nvinfo : EIATTR_PARAM_CBANK
	.align		4
        /*0070*/ 	.byte	0x04, 0x0a
        /*0072*/ 	.short	(.L_47 - .L_46)
	.align		4
.L_46:
        /*0074*/ 	.word	index@(.nv.constant0.divide)
        /*0078*/ 	.short	0x0380
        /*007a*/ 	.short	0x001c


	//----- nvinfo : EIATTR_SW_WAR
	.align		4
.L_47:
        /*007c*/ 	.byte	0x04, 0x36
        /*007e*/ 	.short	(.L_49 - .L_48)
.L_48:
        /*0080*/ 	.word	0x00000008
.L_49:


//--------------------- .nv.info.sum              --------------------------
	.section	.nv.info.sum,"",@"SHT_CUDA_INFO"
	.sectionflags	@""
	.align	4


	//----- nvinfo : EIATTR_CUDA_API_VERSION
	.align		4
        /*0000*/ 	.byte	0x04, 0x37
        /*0002*/ 	.short	(.L_51 - .L_50)
.L_50:
        /*0004*/ 	.word	0x00000082


	//----- nvinfo : EIATTR_KPARAM_INFO
	.align		4
.L_51:
        /*0008*/ 	.byte	0x04, 0x17
        /*000a*/ 	.short	(.L_53 - .L_52)
.L_52:
        /*000c*/ 	.word	0x00000000
        /*0010*/ 	.short	0x0002
        /*0012*/ 	.short	0x0010
        /*0014*/ 	.byte	0x00, 0xf0, 0x11, 0x00


	//----- nvinfo : EIATTR_KPARAM_INFO
	.align		4
.L_53:
        /*0018*/ 	.byte	0x04, 0x17
        /*001a*/ 	.short	(.L_55 - .L_54)
.L_54:
        /*001c*/ 	.word	0x00000000
        /*0020*/ 	.short	0x0001
        /*0022*/ 	.short	0x0008
        /*0024*/ 	.byte	0x00, 0xf5, 0x21, 0x00


	//----- nvinfo : EIATTR_KPARAM_INFO
	.align		4
.L_55:
        /*0028*/ 	.byte	0x04, 0x17
        /*002a*/ 	.short	(.L_57 - .L_56)
.L_56:
        /*002c*/ 	.word	0x00000000
        /*0030*/ 	.short	0x0000
        /*0032*/ 	.short	0x0000
        /*0034*/ 	.byte	0x00, 0xf5, 0x21, 0x00


	//----- nvinfo : EIATTR_SPARSE_MMA_MASK
	.align		4
.L_57:
        /*0038*/ 	.byte	0x03, 0x50
        /*003a*/ 	.short	0x0000


	//----- nvinfo : EIATTR_MAXREG_COUNT
	.align		4
        /*003c*/ 	.byte	0x03, 0x1b
        /*003e*/ 	.short	0x00ff


	//----- nvinfo : EIATTR_MERCURY_ISA_VERSION
	.align		4
        /*0040*/ 	.byte	0x03, 0x5f
        /*0042*/ 	.short	0x0101


	//----- nvinfo : EIATTR_COOP_GROUP_MASK_REGIDS
	.align		4
        /*0044*/ 	.byte	0x04, 0x29
        /*0046*/ 	.short	(.L_59 - .L_58)


	//   ....[0]....
.L_58:
        /*0048*/ 	.word	0xffffffff


	//   ....[1]....
        /*004c*/ 	.word	0xffffffff


	//   ....[2]....
        /*0050*/ 	.word	0xffffffff


	//   ....[3]....
        /*0054*/ 	.word	0xffffffff


	//   ....[4]....
        /*0058*/ 	.word	0xffffffff


	//----- nvinfo : EIATTR_COOP_GROUP_INSTR_OFFSETS
	.align		4
.L_59:
        /*005c*/ 	.byte	0x04, 0x28
        /*005e*/ 	.short	(.L_61 - .L_60)


	//   ....[0]....
.L_60:
        /*0060*/ 	.word	0x00000160


	//   ....[1]....
        /*0064*/ 	.word	0x00000190


	//   ....[2]....
        /*0068*/ 	.word	0x000001b0


	//   ....[3]....
        /*006c*/ 	.word	0x000001d0


	//   ....[4]....
        /*0070*/ 	.word	0x000001f0


	//----- nvinfo : EIATTR_VRC_CTA_INIT_COUNT
	.align		4
.L_61:
        /*0074*/ 	.byte	0x02, 0x4a
	.zero		1
	.zero		1


	//----- nvinfo : EIATTR_EXIT_INSTR_OFFSETS
	.align		4
        /*0078*/ 	.byte	0x04, 0x1c
        /*007a*/ 	.short	(.L_63 - .L_62)


	//   ....[0]....
.L_62:
        /*007c*/ 	.word	0x00000200


	//   ....[1]....
        /*0080*/ 	.word	0x00000240


	//----- nvinfo : EIATTR_CRS_STACK_SIZE
	.align		4
.L_63:
        /*0084*/ 	.byte	0x04, 0x1e
        /*0086*/ 	.short	(.L_65 - .L_64)
.L_64:
        /*0088*/ 	.word	0x00000000


	//----- nvinfo : EIATTR_CBANK_PARAM_SIZE
	.align		4
.L_65:
        /*008c*/ 	.byte	0x03, 0x19
        /*008e*/ 	.short	0x0014


	//----- nvinfo : EIATTR_PARAM_CBANK
	.align		4
        /*0090*/ 	.byte	0x04, 0x0a
        /*0092*/ 	.short	(.L_67 - .L_66)
	.align		4
.L_66:
        /*0094*/ 	.word	index@(.nv.constant0.sum)
        /*0098*/ 	.short	0x0380
        /*009a*/ 	.short	0x0014


	//----- nvinfo : EIATTR_SW_WAR
	.align		4
.L_67:
        /*009c*/ 	.byte	0x04, 0x36
        /*009e*/ 	.short	(.L_69 - .L_68)
.L_68:
        /*00a0*/ 	.word	0x00000008
.L_69:


//--------------------- .nv.info.spmv3            --------------------------
	.section	.nv.info.spmv3,"",@"SHT_CUDA_INFO"
	.sectionflags	@""
	.align	4


	//----- nvinfo : EIATTR_CUDA_API_VERSION
	.align		4
        /*0000*/ 	.byte	0x04, 0x37
        /*0002*/ 	.short	(.L_71 - .L_70)
.L_70:
        /*0004*/ 	.word	0x00000082


	//----- nvinfo : EIATTR_KPARAM_INFO
	.align		4
.L_71:
        /*0008*/ 	.byte	0x04, 0x17
        /*000a*/ 	.short	(.L_73 - .L_72)
.L_72:
        /*000c*/ 	.word	0x00000000
        /*0010*/ 	.short	0x0006
        /*0012*/ 	.short	0x0030
        /*0014*/ 	.byte	0x00, 0xf0, 0x11, 0x00


	//----- nvinfo : EIATTR_KPARAM_INFO
	.align		4
.L_73:
        /*0018*/ 	.byte	0x04, 0x17
        /*001a*/ 	.short	(.L_75 - .L_74)
.L_74:
        /*001c*/ 	.word	0x00000000
        /*0020*/ 	.short	0x0005
        /*0022*/ 	.short	0x0028
        /*0024*/ 	.byte	0x00, 0xf5, 0x21, 0x00


	//----- nvinfo : EIATTR_KPARAM_INFO
	.align		4
.L_75:
        /*0028*/ 	.byte	0x04, 0x17
        /*002a*/ 	.short	(.L_77 - .L_76)
.L_76:
        /*002c*/ 	.word	0x00000000
        /*0030*/ 	.short	0x0004
        /*0032*/ 	.short	0x0020
        /*0034*/ 	.byte	0x00, 0xf5, 0x21, 0x00


	//----- nvinfo : EIATTR_KPARAM_INFO
	.align		4
.L_77:
        /*0038*/ 	.byte	0x04, 0x17
        /*003a*/ 	.short	(.L_79 - .L_78)
.L_78:
        /*003c*/ 	.word	0x00000000
        /*0040*/ 	.short	0x0003
        /*0042*/ 	.short	0x0018
        /*0044*/ 	.byte	0x00, 0xf5, 0x21, 0x00


	//----- nvinfo : EIATTR_KPARAM_INFO
	.align		4
.L_79:
        /*0048*/ 	.byte	0x04, 0x17
        /*004a*/ 	.short	(.L_81 - .L_80)
.L_80:
        /*004c*/ 	.word	0x00000000
        /*0050*/ 	.short	0x0002
        /*0052*/ 	.short	0x0010
        /*0054*/ 	.byte	0x00, 0xf5, 0x21, 0x00


	//----- nvinfo : EIATTR_KPARAM_INFO
	.align		4
.L_81:
        /*0058*/ 	.byte	0x04, 0x17
        /*005a*/ 	.short	(.L_83 - .L_82)
.L_82:
        /*005c*/ 	.word	0x00000000
        /*0060*/ 	.short	0x0001
        /*0062*/ 	.short	0x0008
        /*0064*/ 	.byte	0x00, 0xf5, 0x21, 0x00


	//----- nvinfo : EIATTR_KPARAM_INFO
	.align		4
.L_83:
        /*0068*/ 	.byte	0x04, 0x17
        /*006a*/ 	.short	(.L_85 - .L_84)
.L_84:
        /*006c*/ 	.word	0x00000000
        /*0070*/ 	.short	0x0000
        /*0072*/ 	.short	0x0000
        /*0074*/ 	.byte	0x00, 0xf5, 0x21, 0x00


	//----- nvinfo : EIATTR_SPARSE_MMA_MASK
	.align		4
.L_85:
        /*0078*/ 	.byte	0x03, 0x50
        /*007a*/ 	.short	0x0000


	//----- nvinfo : EIATTR_MAXREG_COUNT
	.align		4
        /*007c*/ 	.byte	0x03, 0x1b
        /*007e*/ 	.short	0x00ff


	//----- nvinfo : EIATTR_MERCURY_ISA_VERSION
	.align		4
        /*0080*/ 	.byte	0x03, 0x5f
        /*0082*/ 	.short	0x0101


	//----- nvinfo : EIATTR_INT_WARP_WIDE_INSTR_OFFSETS
	.align		4
        /*0084*/ 	.byte	0x04, 0x31
        /*0086*/ 	.short	(.L_87 - .L_86)


	//   ....[0]....
.L_86:
        /*0088*/ 	.word	0x00000070


	//   ....[1]....
        /*008c*/ 	.word	0x00000110


	//   ....[2]....
        /*0090*/ 	.word	0x00001340


	//   ....[3]....
        /*0094*/ 	.word	0x000013e0


	//----- nvinfo : EIATTR_COOP_GROUP_MASK_REGIDS
	.align		4
.L_87:
        /*0098*/ 	.byte	0x04, 0x29
        /*009a*/ 	.short	(.L_89 - .L_88)


	//   ....[0]....
.L_88:
        /*009c*/ 	.word	0xffffffff


	//   ....[1]....
        /*00a0*/ 	.word	0xffffffff


	//   ....[2]....
        /*00a4*/ 	.word	0xffffffff


	//   ....[3]....
        /*00a8*/ 	.word	0xffffffff


	//   ....[4]....
        /*00ac*/ 	.word	0x05000007


	//   ....[5]....
        /*00b0*/ 	.word	0x05000007


	//----- nvinfo : EIATTR_COOP_GROUP_INSTR_OFFSETS
	.align		4
.L_89:
        /*00b4*/ 	.byte	0x04, 0x28
        /*00b6*/ 	.short	(.L_91 - .L_90)


	//   ....[0]....
.L_90:
        /*00b8*/ 	.word	0x00000140


	//   ....[1]....
        /*00bc*/ 	.word	0x000012a0


	//   ....[2]....
        /*00c0*/ 	.word	0x000012c0


	//   ....[3]....
        /*00c4*/ 	.word	0x00001410


	//   ....[4]....
        /*00c8*/ 	.word	0x000014c0


	//   ....[5]....
        /*00cc*/ 	.word	0x00001560


	//----- nvinfo : EIATTR_VRC_CTA_INIT_COUNT
	.align		4
.L_91:
        /*00d0*/ 	.byte	0x02, 0x4a
	.zero		1
	.zero		1


	//----- nvinfo : EIATTR_EXIT_INSTR_OFFSETS
	.align		4
        /*00d4*/ 	.byte	0x04, 0x1c
        /*00d6*/ 	.short	(.L_93 - .L_92)


	//   ....[0]....
.L_92:
        /*00d8*/ 	.word	0x00000180


	//   ....[1]....
        /*00dc*/ 	.word	0x00001460


	//----- nvinfo : EIATTR_CRS_STACK_SIZE
	.align		4
.L_93:
        /*00e0*/ 	.byte	0x04, 0x1e
        /*00e2*/ 	.short	(.L_95 - .L_94)
.L_94:
        /*00e4*/ 	.word	0x00000000


	//----- nvinfo : EIATTR_CBANK_PARAM_SIZE
	.align		4
.L_95:
        /*00e8*/ 	.byte	0x03, 0x19
        /*00ea*/ 	.short	0x0034


	//----- nvinfo : EIATTR_PARAM_CBANK
	.align		4
        /*00ec*/ 	.byte	0x04, 0x0a
        /*00ee*/ 	.short	(.L_97 - .L_96)
	.align		4
.L_96:
        /*00f0*/ 	.word	index@(.nv.constant0.spmv3)
        /*00f4*/ 	.short	0x0380
        /*00f6*/ 	.short	0x0034


	//----- nvinfo : EIATTR_SW_WAR
	.align		4
.L_97:
        /*00f8*/ 	.byte	0x04, 0x36
        /*00fa*/ 	.short	(.L_99 - .L_98)
.L_98:
        /*00fc*/ 	.word	0x00000008
.L_99:


//--------------------- .nv.info.spmv2            --------------------------
	.section	.nv.info.spmv2,"",@"SHT_CUDA_INFO"
	.sectionflags	@""
	.align	4


	//----- nvinfo : EIATTR_CUDA_API_VERSION
	.align		4
        /*0000*/ 	.byte	0x04, 0x37
        /*0002*/ 	.short	(.L_101 - .L_100)
.L_100:
        /*0004*/ 	.word	0x00000082


	//----- nvinfo : EIATTR_KPARAM_INFO
	.align		4
.L_101:
        /*0008*/ 	.byte	0x04, 0x17
        /*000a*/ 	.short	(.L_103 - .L_102)
.L_102:
        /*000c*/ 	.word	0x00000000
        /*0010*/ 	.short	0x0006
        /*0012*/ 	.short	0x002c
        /*0014*/ 	.byte	0x00, 0xf0, 0x11, 0x00


	//----- nvinfo : EIATTR_KPARAM_INFO
	.align		4
.L_103:
        /*0018*/ 	.byte	0x04, 0x17
        /*001a*/ 	.short	(.L_105 - .L_104)
.L_104:
        /*001c*/ 	.word	0x00000000
        /*0020*/ 	.short	0x0005
        /*0022*/ 	.short	0x0028
        /*0024*/ 	.byte	0x00, 0xf0, 0x11, 0x00


	//----- nvinfo : EIATTR_KPARAM_INFO
	.align		4
.L_105:
        /*0028*/ 	.byte	0x04, 0x17
        /*002a*/ 	.short	(.L_107 - .L_106)
.L_106:
        /*002c*/ 	.word	0x00000000
        /*0030*/ 	.short	0x0004
        /*0032*/ 	.short	0x0020
        /*0034*/ 	.byte	0x00, 0xf5, 0x21, 0x00


	//----- nvinfo : EIATTR_KPARAM_INFO
	.align		4
.L_107:
        /*0038*/ 	.byte	0x04, 0x17
        /*003a*/ 	.short	(.L_109 - .L_108)
.L_108:
        /*003c*/ 	.word	0x00000000
        /*0040*/ 	.short	0x0003
        /*0042*/ 	.short	0x0018
        /*0044*/ 	.byte	0x00, 0xf5, 0x21, 0x00


	//----- nvinfo : EIATTR_KPARAM_INFO
	.align		4
.L_109:
        /*0048*/ 	.byte	0x04, 0x17
        /*004a*/ 	.short	(.L_111 - .L_110)
.L_110:
        /*004c*/ 	.word	0x00000000
        /*0050*/ 	.short	0x0002
        /*0052*/ 	.short	0x0010
        /*0054*/ 	.byte	0x00, 0xf5, 0x21, 0x00


	//----- nvinfo : EIATTR_KPARAM_INFO
	.align		4
.L_111:
        /*0058*/ 	.byte	0x04, 0x17
        /*005a*/ 	.short	(.L_113 - .L_112)
.L_112:
        /*005c*/ 	.word	0x00000000
        /*0060*/ 	.short	0x0001
        /*0062*/ 	.short	0x0008
        /*0064*/ 	.byte	0x00, 0xf5, 0x21, 0x00


	//----- nvinfo : EIATTR_KPARAM_INFO
	.align		4
.L_113:
        /*0068*/ 	.byte	0x04, 0x17
        /*006a*/ 	.short	(.L_115 - .L_114)
.L_114:
        /*006c*/ 	.word	0x00000000
        /*0070*/ 	.short	0x0000
        /*0072*/ 	.short	0x0000
        /*0074*/ 	.byte	0x00, 0xf5, 0x21, 0x00


	//----- nvinfo : EIATTR_SPARSE_MMA_MASK
	.align		4
.L_115:
        /*0078*/ 	.byte	0x03, 0x50
        /*007a*/ 	.short	0x0000


	//----- nvinfo : EIATTR_MAXREG_COUNT
	.align		4
        /*007c*/ 	.byte	0x03, 0x1b
        /*007e*/ 	.short	0x00ff


	//----- nvinfo : EIATTR_NUM_BARRIERS
	.align		4
        /*0080*/ 	.byte	0x02, 0x4c
        /*0082*/ 	.byte	0x01
	.zero		1


	//----- nvinfo : EIATTR_MERCURY_ISA_VERSION
	.align		4
        /*0084*/ 	.byte	0x03, 0x5f
        /*0086*/ 	.short	0x0101


	//----- nvinfo : EIATTR_VRC_CTA_INIT_COUNT
	.align		4
        /*0088*/ 	.byte	0x02, 0x4a
	.zero		1
	.zero		1


	//----- nvinfo : EIATTR_EXIT_INSTR_OFFSETS
	.align		4
        /*008c*/ 	.byte	0x04, 0x1c
        /*008e*/ 	.short	(.L_117 - .L_116)


	//   ....[0]....
.L_116:
        /*0090*/ 	.word	0x00000090


	//   ....[1]....
        /*0094*/ 	.word	0x000012d0


	//   ....[2]....
        /*0098*/ 	.word	0x00001320


	//----- nvinfo : EIATTR_CRS_STACK_SIZE
	.align		4
.L_117:
        /*009c*/ 	.byte	0x04, 0x1e
        /*009e*/ 	.short	(.L_119 - .L_118)
.L_118:
        /*00a0*/ 	.word	0x00000000


	//----- nvinfo : EIATTR_CBANK_PARAM_SIZE
	.align		4
.L_119:
        /*00a4*/ 	.byte	0x03, 0x19
        /*00a6*/ 	.short	0x0030


	//----- nvinfo : EIATTR_PARAM_CBANK
	.align		4
        /*00a8*/ 	.byte	0x04, 0x0a
        /*00aa*/ 	.short	(.L_121 - .L_120)
	.align		4
.L_120:
        /*00ac*/ 	.word	index@(.nv.constant0.spmv2)
        /*00b0*/ 	.short	0x0380
        /*00b2*/ 	.short	0x0030


	//----- nvinfo : EIATTR_SW_WAR
	.align		4
.L_121:
        /*00b4*/ 	.byte	0x04, 0x36
        /*00b6*/ 	.short	(.L_123 - .L_122)
.L_122:
        /*00b8*/ 	.word	0x00000008
.L_123:


//--------------------- .nv.info.spmv             --------------------------
	.section	.nv.info.spmv,"",@"SHT_CUDA_INFO"
	.sectionflags	@""
	.align	4


	//----- nvinfo : EIATTR_CUDA_API_VERSION
	.align		4
        /*0000*/ 	.byte	0x04, 0x37
        /*0002*/ 	.short	(.L_125 - .L_124)
.L_124:
        /*0004*/ 	.word	0x00000082


	//----- nvinfo : EIATTR_KPARAM_INFO
	.align		4
.L_125:
        /*0008*/ 	.byte	0x04, 0x17
        /*000a*/ 	.short	(.L_127 - .L_126)
.L_126:
        /*000c*/ 	.word	0x00000000
        /*0010*/ 	.short	0x0006
        /*0012*/ 	.short	0x002c
        /*0014*/ 	.byte	0x00, 0xf0, 0x11, 0x00


	//----- nvinfo : EIATTR_KPARAM_INFO
	.align		4
.L_127:
        /*0018*/ 	.byte	0x04, 0x17
        /*001a*/ 	.short	(.L_129 - .L_128)
.L_128:
        /*001c*/ 	.word	0x00000000
        /*0020*/ 	.short	0x0005
        /*0022*/ 	.short	0x0028
        /*0024*/ 	.byte	0x00, 0xf0, 0x11, 0x00


	//----- nvinfo : EIATTR_KPARAM_INFO
	.align		4
.L_129:
        /*0028*/ 	.byte	0x04, 0x17
        /*002a*/ 	.short	(.L_131 - .L_130)
.L_130:
        /*002c*/ 	.word	0x00000000
        /*0030*/ 	.short	0x0004
        /*0032*/ 	.short	0x0020
        /*0034*/ 	.byte	0x00, 0xf5, 0x21, 0x00


	//----- nvinfo : EIATTR_KPARAM_INFO
	.align		4
.L_131:
        /*0038*/ 	.byte	0x04, 0x17
        /*003a*/ 	.short	(.L_133 - .L_132)
.L_132:
        /*003c*/ 	.word	0x00000000
        /*0040*/ 	.short	0x0003
        /*0042*/ 	.short	0x0018
        /*0044*/ 	.byte	0x00, 0xf5, 0x21, 0x00


	//----- nvinfo : EIATTR_KPARAM_INFO
	.align		4
.L_133:
        /*0048*/ 	.byte	0x04, 0x17
        /*004a*/ 	.short	(.L_135 - .L_134)
.L_134:
        /*004c*/ 	.word	0x00000000
        /*0050*/ 	.short	0x0002
        /*0052*/ 	.short	0x0010
        /*0054*/ 	.byte	0x00, 0xf5, 0x21, 0x00


	//----- nvinfo : EIATTR_KPARAM_INFO
	.align		4
.L_135:
        /*0058*/ 	.byte	0x04, 0x17
        /*005a*/ 	.short	(.L_137 - .L_136)
.L_136:
        /*005c*/ 	.word	0x00000000
        /*0060*/ 	.short	0x0001
        /*0062*/ 	.short	0x0008
        /*0064*/ 	.byte	0x00, 0xf5, 0x21, 0x00


	//----- nvinfo : EIATTR_KPARAM_INFO
	.align		4
.L_137:
        /*0068*/ 	.byte	0x04, 0x17
        /*006a*/ 	.short	(.L_139 - .L_138)
.L_138:
        /*006c*/ 	.word	0x00000000
        /*0070*/ 	.short	0x0000
        /*0072*/ 	.short	0x0000
        /*0074*/ 	.byte	0x00, 0xf5, 0x21, 0x00


	//----- nvinfo : EIATTR_SPARSE_MMA_MASK
	.align		4
.L_139:
        /*0078*/ 	.byte	0x03, 0x50
        /*007a*/ 	.short	0x0000


	//----- nvinfo : EIATTR_MAXREG_COUNT
	.align		4
        /*007c*/ 	.byte	0x03, 0x1b
        /*007e*/ 	.short	0x00ff


	//----- nvinfo : EIATTR_MERCURY_ISA_VERSION
	.align		4
        /*0080*/ 	.byte	0x03, 0x5f
        /*0082*/ 	.short	0x0101


	//----- nvinfo : EIATTR_VRC_CTA_INIT_COUNT
	.align		4
        /*0084*/ 	.byte	0x02, 0x4a
	.zero		1
	.zero		1


	//----- nvinfo : EIATTR_EXIT_INSTR_OFFSETS
	.align		4
        /*0088*/ 	.byte	0x04, 0x1c
        /*008a*/ 	.short	(.L_141 - .L_140)


	//   ....[0]....
.L_140:
        /*008c*/ 	.word	0x00000070


	//   ....[1]....
        /*0090*/ 	.word	0x00001170


	//----- nvinfo : EIATTR_CRS_STACK_SIZE
	.align		4
.L_141:
        /*0094*/ 	.byte	0x04, 0x1e
        /*0096*/ 	.short	(.L_143 - .L_142)
.L_142:
        /*0098*/ 	.word	0x00000000


	//----- nvinfo : EIATTR_CBANK_PARAM_SIZE
	.align		4
.L_143:
        /*009c*/ 	.byte	0x03, 0x19
        /*009e*/ 	.short	0x0030


	//----- nvinfo : EIATTR_PARAM_CBANK
	.align		4
        /*00a0*/ 	.byte	0x04, 0x0a
        /*00a2*/ 	.short	(.L_145 - .L_144)
	.align		4
.L_144:
        /*00a4*/ 	.word	index@(.nv.constant0.spmv)
        /*00a8*/ 	.short	0x0380
        /*00aa*/ 	.short	0x0030


	//----- nvinfo : EIATTR_SW_WAR
	.align		4
.L_145:
        /*00ac*/ 	.byte	0x04, 0x36
        /*00ae*/ 	.short	(.L_147 - .L_146)
.L_146:
        /*00b0*/ 	.word	0x00000008
.L_147:


//--------------------- .nv.callgraph             --------------------------
	.section	.nv.callgraph,"",@"SHT_CUDA_CALLGRAPH"
	.align	4
	.sectionentsize	8
	.align		4
        /*0000*/ 	.word	0x00000000
	.align		4
        /*0004*/ 	.word	0xffffffff
	.align		4
        /*0008*/ 	.word	0x00000000
	.align		4
        /*000c*/ 	.word	0xfffffffe
	.align		4
        /*0010*/ 	.word	0x00000000
	.align		4
        /*0014*/ 	.word	0xfffffffd
	.align		4
        /*0018*/ 	.word	0x00000000
	.align		4
        /*001c*/ 	.word	0xfffffffc


//--------------------- .text.divide              --------------------------
	.section	.text.divide,"ax",@progbits
	.align	128
        .global         divide
        .type           divide,@function
        .size           divide,(.L_x_64 - divide)
        .other          divide,@"STO_CUDA_ENTRY STV_DEFAULT"
divide:
.text.divide:
[----:B------:R-:W-:Y:S01]  /*0000*/  LDC R1, c[0x0][0x37c] ;  /* 0x0000df00ff017b82 */ /* 0x000fe20000000800 */
[----:B------:R-:W0:Y:S07]  /*0010*/  S2R R9, SR_TID.X ;  /* 0x0000000000097919 */ /* 0x000e2e0000002100 */
[----:B------:R-:W0:Y:S01]  /*0020*/  S2UR UR4, SR_CTAID.X ;  /* 0x00000000000479c3 */ /* 0x000e220000002500 */
[----:B------:R-:W1:Y:S07]  /*0030*/  LDCU UR5, c[0x0][0x398] ;  /* 0x00007300ff0577ac */ /* 0x000e6e0008000800 */
[----:B------:R-:W0:Y:S02]  /*0040*/  LDC R2, c[0x0][0x360] ;  /* 0x0000d800ff027b82 */ /* 0x000e240000000800 */
[----:B0-----:R-:W-:-:S05]  /*0050*/  IMAD R9, R2, UR4, R9 ;  /* 0x0000000402097c24 */ /* 0x001fca000f8e0209 */
[----:B-1----:R-:W-:-:S13]  /*0060*/  ISETP.GE.AND P0, PT, R9, UR5, PT ;  /* 0x0000000509007c0c */ /* 0x002fda000bf06270 */
[----:B------:R-:W-:Y:S05]  /*0070*/  @P0 EXIT ;  /* 0x000000000000094d */ /* 0x000fea0003800000 */
[----:B------:R-:W0:Y:S01]  /*0080*/  LDC.64 R4, c[0x0][0x380] ;  /* 0x0000e000ff047b82 */ /* 0x000e220000000a00 */
[----:B------:R-:W1:Y:S01]  /*0090*/  LDCU UR4, c[0x0][0x370] ;  /* 0x00006e00ff0477ac */ /* 0x000e620008000800 */
[----:B------:R-:W2:Y:S06]  /*00a0*/  LDCU.64 UR6, c[0x0][0x358] ;  /* 0x00006b00ff0677ac */ /* 0x000eac0008000a00 */
[----:B------:R-:W3:Y:S01]  /*00b0*/  LDC.64 R6, c[0x0][0x388] ;  /* 0x0000e200ff067b82 */ /* 0x000ee20000000a00 */
[----:B------:R-:W4:Y:S01]  /*00c0*/  LDCU UR5, c[0x0][0x398] ;  /* 0x00007300ff0577ac */ /* 0x000f220008000800 */
[----:B-1----:R-:W-:-:S07]  /*00d0*/  IMAD R2, R2, UR4, RZ ;  /* 0x0000000402027c24 */ /* 0x002fce000f8e02ff */
.L_x_2:
[----:B-1----:R-:W1:Y:S01]  /*00e0*/  LDC.64 R14, c[0x0][0x390] ;  /* 0x0000e400ff0e7b82 */ /* 0x002e620000000a00 */
[----:B0-----:R-:W-:-:S05]  /*00f0*/  IMAD.WIDE R12, R9, 0x4, R4 ;  /* 0x00000004090c7825 */ /* 0x001fca00078e0204 */
[----:B--2---:R-:W2:Y:S04]  /*0100*/  LDG.E R0, desc[UR6][R12.64] ;  /* 0x000000060c007981 */ /* 0x004ea8000c1e1900 */
[----:B-1----:R-:W5:Y:S01]  /*0110*/  LDG.E R3, desc[UR6][R14.64] ;  /* 0x000000060e037981 */ /* 0x002f62000c1e1900 */
[----:B------:R-:W-:Y:S01]  /*0120*/  BSSY.RECONVERGENT B0, `(.L_x_0) ;  /* 0x000000f000007945 */ /* 0x000fe20003800200 */
[----:B-----5:R-:W0:Y:S08]  /*0130*/  MUFU.RCP R8, R3 ;  /* 0x0000000300087308 */ /* 0x020e300000001000 */
[----:B--2---:R-:W1:Y:S01]  /*0140*/  FCHK P0, R0, R3 ;  /* 0x0000000300007302 */ /* 0x004e620000000000 */
[----:B0-----:R-:W-:-:S04]  /*0150*/  FFMA R11, -R3, R8, 1 ;  /* 0x3f800000030b7423 */ /* 0x001fc80000000108 */
[----:B------:R-:W-:Y:S01]  /*0160*/  FFMA R17, R8, R11, R8 ;  /* 0x0000000b08117223 */ /* 0x000fe20000000008 */
[----:B------:R-:W-:-:S03]  /*0170*/  IMAD.MOV.U32 R11, RZ, RZ, R9 ;  /* 0x000000ffff0b7224 */ /* 0x000fc600078e0009 */
[----:B------:R-:W-:Y:S01]  /*0180*/  FFMA R8, R0, R17, RZ ;  /* 0x0000001100087223 */ /* 0x000fe200000000ff */
[----:B------:R-:W-:-:S03]  /*0190*/  IMAD.IADD R9, R2, 0x1, R9 ;  /* 0x0000000102097824 */ /* 0x000fc600078e0209 */
[----:B------:R-:W-:Y:S02]  /*01a0*/  FFMA R10, -R3, R8, R0 ;  /* 0x00000008030a7223 */ /* 0x000fe40000000100 */
[----:B----4-:R-:W-:Y:S02]  /*01b0*/  ISETP.GE.AND P2, PT, R9, UR5, PT ;  /* 0x0000000509007c0c */ /* 0x010fe4000bf46270 */
[----:B------:R-:W-:Y:S01]  /*01c0*/  FFMA R17, R17, R10, R8 ;  /* 0x0000000a11117223 */ /* 0x000fe20000000008 */
[----:B-1----:R-:W-:Y:S10]  /*01d0*/  @!P0 BRA `(.L_x_1) ;  /* 0x00000000000c8947 */ /* 0x002ff40003800000 */
[----:B------:R-:W-:-:S07]  /*01e0*/  MOV R8, 0x200 ;  /* 0x0000020000087802 */ /* 0x000fce0000000f00 */
[----:B---3--:R-:W-:Y:S05]  /*01f0*/  CALL.REL.NOINC `($__internal_0_$__cuda_sm3x_div_rn_noftz_f32_slowpath) ;  /* 0x0000000000187944 */ /* 0x008fea0003c00000 */
[----:B------:R-:W-:-:S07]  /*0200*/  IMAD.MOV.U32 R17, RZ, RZ, R0 ;  /* 0x000000ffff117224 */ /* 0x000fce00078e0000 */
.L_x_1:
[----:B------:R-:W-:Y:S05]  /*0210*/  BSYNC.RECONVERGENT B0 ;  /* 0x0000000000007941 */ /* 0x000fea0003800200 */
.L_x_0:
[----:B---3--:R-:W-:-:S05]  /*0220*/  IMAD.WIDE R10, R11, 0x4, R6 ;  /* 0x000000040b0a7825 */ /* 0x008fca00078e0206 */
[----:B------:R1:W-:Y:S01]  /*0230*/  STG.E desc[UR6][R10.64], R17 ;  /* 0x000000110a007986 */ /* 0x0003e2000c101906 */
[----:B------:R-:W-:Y:S05]  /*0240*/  @!P2 BRA `(.L_x_2) ;  /* 0xfffffffc00a4a947 */ /* 0x000fea000383ffff */
[----:B------:R-:W-:Y:S05]  /*0250*/  EXIT ;  /* 0x000000000000794d */ /* 0x000fea0003800000 */
        .weak           $__internal_0_$__cuda_sm3x_div_rn_noftz_f32_slowpath
        .type           $__internal_0_$__cuda_sm3x_div_rn_noftz_f32_slowpath,@function
        .size           $__internal_0_$__cuda_sm3x_div_rn_noftz_f32_slowpath,(.L_x_64 - $__internal_0_$__cuda_sm3x_div_rn_noftz_f32_slowpath)
$__internal_0_$__cuda_sm3x_div_rn_noftz_f32_slowpath:
[--C-:B------:R-:W-:Y:S01]  /*0260*/  SHF.R.U32.HI R12, RZ, 0x17, R3.reuse ;  /* 0x00000017ff0c7819 */ /* 0x100fe20000011603 */
[----:B------:R-:W-:Y:S01]  /*0270*/  BSSY.RECONVERGENT B1, `(.L_x_3) ;  /* 0x0000064000017945 */ /* 0x000fe20003800200 */
[--C-:B------:R-:W-:Y:S01]  /*0280*/  SHF.R.U32.HI R10, RZ, 0x17, R0.reuse ;  /* 0x00000017ff0a7819 */ /* 0x100fe20000011600 */
[----:B------:R-:W-:Y:S01]  /*0290*/  IMAD.MOV.U32 R13, RZ, RZ, R0 ;  /* 0x000000ffff0d7224 */ /* 0x000fe200078e0000 */
[----:B------:R-:W-:Y:S01]  /*02a0*/  LOP3.LUT R12, R12, 0xff, RZ, 0xc0, !PT ;  /* 0x000000ff0c0c7812 */ /* 0x000fe200078ec0ff */
[----:B------:R-:W-:Y:S01]  /*02b0*/  IMAD.MOV.U32 R14, RZ, RZ, R3 ;  /* 0x000000ffff0e7224 */ /* 0x000fe200078e0003 */
[----:B------:R-:W-:-:S03]  /*02c0*/  LOP3.LUT R16, R10, 0xff, RZ, 0xc0, !PT ;  /* 0x000000ff0a107812 */ /* 0x000fc600078ec0ff */
[----:B------:R-:W-:Y:S02]  /*02d0*/  VIADD R15, R12, 0xffffffff ;  /* 0xffffffff0c0f7836 */ /* 0x000fe40000000000 */
[----:B------:R-:W-:-:S03]  /*02e0*/  VIADD R17, R16, 0xffffffff ;  /* 0xffffffff10117836 */ /* 0x000fc60000000000 */
[----:B------:R-:W-:-:S04]  /*02f0*/  ISETP.GT.U32.AND P0, PT, R15, 0xfd, PT ;  /* 0x000000fd0f00780c */ /* 0x000fc80003f04070 */
[----:B------:R-:W-:-:S13]  /*0300*/  ISETP.GT.U32.OR P0, PT, R17, 0xfd, P0 ;  /* 0x000000fd1100780c */ /* 0x000fda0000704470 */
[----:B------:R-:W-:Y:S01]  /*0310*/  @!P0 IMAD.MOV.U32 R10, RZ, RZ, RZ ;  /* 0x000000ffff0a8224 */ /* 0x000fe200078e00ff */
[----:B------:R-:W-:Y:S06]  /*0320*/  @!P0 BRA `(.L_x_4) ;  /* 0x00000000005c8947 */ /* 0x000fec0003800000 */
[----:B------:R-:W-:Y:S02]  /*0330*/  FSETP.GTU.FTZ.AND P0, PT, |R0|, +INF , PT ;  /* 0x7f8000000000780b */ /* 0x000fe40003f1c200 */
[----:B------:R-:W-:-:S04]  /*0340*/  FSETP.GTU.FTZ.AND P1, PT, |R3|, +INF , PT ;  /* 0x7f8000000300780b */ /* 0x000fc80003f3c200 */
[----:B------:R-:W-:-:S13]  /*0350*/  PLOP3.LUT P0, PT, P0, P1, PT, 0xf8, 0x8f ;  /* 0x00000000008f781c */ /* 0x000fda0000703f70 */
[----:B------:R-:W-:Y:S05]  /*0360*/  @P0 BRA `(.L_x_5) ;  /* 0x00000004004c0947 */ /* 0x000fea0003800000 */
[----:B------:R-:W-:-:S13]  /*0370*/  LOP3.LUT P0, RZ, R14, 0x7fffffff, R13, 0xc8, !PT ;  /* 0x7fffffff0eff7812 */ /* 0x000fda000780c80d */
[----:B------:R-:W-:Y:S05]  /*0380*/  @!P0 BRA `(.L_x_6) ;  /* 0x00000004003c8947 */ /* 0x000fea0003800000 */
[C---:B------:R-:W-:Y:S02]  /*0390*/  FSETP.NEU.FTZ.AND P3, PT, |R0|.reuse, +INF , PT ;  /* 0x7f8000000000780b */ /* 0x040fe40003f7d200 */
[----:B------:R-:W-:Y:S02]  /*03a0*/  FSETP.NEU.FTZ.AND P1, PT, |R3|, +INF , PT ;  /* 0x7f8000000300780b */ /* 0x000fe40003f3d200 */
[----:B------:R-:W-:-:S11]  /*03b0*/  FSETP.NEU.FTZ.AND P0, PT, |R0|, +INF , PT ;  /* 0x7f8000000000780b */ /* 0x000fd60003f1d200 */
[----:B------:R-:W-:Y:S05]  /*03c0*/  @!P1 BRA !P3, `(.L_x_6) ;  /* 0x00000004002c9947 */ /* 0x000fea0005800000 */
[----:B------:R-:W-:-:S04]  /*03d0*/  LOP3.LUT P3, RZ, R13, 0x7fffffff, RZ, 0xc0, !PT ;  /* 0x7fffffff0dff7812 */ /* 0x000fc8000786c0ff */
[----:B------:R-:W-:-:S13]  /*03e0*/  PLOP3.LUT P1, PT, P1, P3, PT, 0x2f, 0xf2 ;  /* 0x0000000000f2781c */ /* 0x000fda0000f26577 */
[----:B------:R-:W-:Y:S05]  /*03f0*/  @P1 BRA `(.L_x_7) ;  /* 0x0000000400181947 */ /* 0x000fea0003800000 */
[----:B------:R-:W-:-:S04]  /*0400*/  LOP3.LUT P1, RZ, R14, 0x7fffffff, RZ, 0xc0, !PT ;  /* 0x7fffffff0eff7812 */ /* 0x000fc8000782c0ff */
[----:B------:R-:W-:-:S13]  /*0410*/  PLOP3.LUT P0, PT, P0, P1, PT, 0x2f, 0xf2 ;  /* 0x0000000000f2781c */ /* 0x000fda0000702577 */
[----:B------:R-:W-:Y:S05]  /*0420*/  @P0 BRA `(.L_x_8) ;  /* 0x0000000400000947 */ /* 0x000fea0003800000 */
[----:B------:R-:W-:Y:S02]  /*0430*/  ISETP.GE.AND P0, PT, R17, RZ, PT ;  /* 0x000000ff1100720c */ /* 0x000fe40003f06270 */
[----:B------:R-:W-:-:S11]  /*0440*/  ISETP.GE.AND P1, PT, R15, RZ, PT ;  /* 0x000000ff0f00720c */ /* 0x000fd60003f26270 */
[----:B------:R-:W-:Y:S02]  /*0450*/  @P0 IMAD.MOV.U32 R10, RZ, RZ, RZ ;  /* 0x000000ffff0a0224 */ /* 0x000fe400078e00ff */
[----:B------:R-:W-:Y:S01]  /*0460*/  @!P0 FFMA R13, R0, 1.84467440737095516160e+19, RZ ;  /* 0x5f800000000d8823 */ /* 0x000fe200000000ff */
[----:B------:R-:W-:Y:S02]  /*0470*/  @!P0 IMAD.MOV.U32 R10, RZ, RZ, -0x40 ;  /* 0xffffffc0ff0a8424 */ /* 0x000fe400078e00ff */
[----:B------:R-:W-:Y:S02]  /*0480*/  @!P1 FFMA R14, R3, 1.84467440737095516160e+19, RZ ;  /* 0x5f800000030e9823 */ /* 0x000fe400000000ff */
[----:B------:R-:W-:-:S07]  /*0490*/  @!P1 VIADD R10, R10, 0x40 ;  /* 0x000000400a0a9836 */ /* 0x000fce0000000000 */
.L_x_4:
[----:B------:R-:W-:Y:S01]  /*04a0*/  LEA R3, R12, 0xc0800000, 0x17 ;  /* 0xc08000000c037811 */ /* 0x000fe200078eb8ff */
[----:B------:R-:W-:Y:S04]  /*04b0*/  BSSY.RECONVERGENT B2, `(.L_x_9) ;  /* 0x0000036000027945 */ /* 0x000fe80003800200 */
[----:B------:R-:W-:Y:S02]  /*04c0*/  IMAD.IADD R14, R14, 0x1, -R3 ;  /* 0x000000010e0e7824 */ /* 0x000fe400078e0a03 */
[----:B------:R-:W-:Y:S02]  /*04d0*/  VIADD R3, R16, 0xffffff81 ;  /* 0xffffff8110037836 */ /* 0x000fe40000000000 */
[----:B------:R-:W0:Y:S01]  /*04e0*/  MUFU.RCP R15, R14 ;  /* 0x0000000e000f7308 */ /* 0x000e220000001000 */
[----:B------:R-:W-:Y:S01]  /*04f0*/  FADD.FTZ R17, -R14, -RZ ;  /* 0x800000ff0e117221 */ /* 0x000fe20000010100 */
[----:B------:R-:W-:-:S03]  /*0500*/  IMAD R0, R3, -0x800000, R13 ;  /* 0xff80000003007824 */ /* 0x000fc600078e020d */
[----:B0-----:R-:W-:-:S04]  /*0510*/  FFMA R16, R15, R17, 1 ;  /* 0x3f8000000f107423 */ /* 0x001fc80000000011 */
[----:B------:R-:W-:-:S04]  /*0520*/  FFMA R18, R15, R16, R15 ;  /* 0x000000100f127223 */ /* 0x000fc8000000000f */
[----:B------:R-:W-:-:S04]  /*0530*/  FFMA R13, R0, R18, RZ ;  /* 0x00000012000d7223 */ /* 0x000fc800000000ff */
[----:B------:R-:W-:-:S04]  /*0540*/  FFMA R16, R17, R13, R0 ;  /* 0x0000000d11107223 */ /* 0x000fc80000000000 */
[----:B------:R-:W-:Y:S01]  /*0550*/  FFMA R15, R18, R16, R13 ;  /* 0x00000010120f7223 */ /* 0x000fe2000000000d */
[----:B------:R-:W-:-:S03]  /*0560*/  IADD3 R13, PT, PT, R3, 0x7f, -R12 ;  /* 0x0000007f030d7810 */ /* 0x000fc60007ffe80c */
[----:B------:R-:W-:Y:S02]  /*0570*/  FFMA R16, R17, R15, R0 ;  /* 0x0000000f11107223 */ /* 0x000fe40000000000 */
[----:B------:R-:W-:Y:S02]  /*0580*/  IMAD.IADD R13, R13, 0x1, R10 ;  /* 0x000000010d0d7824 */ /* 0x000fe400078e020a */
[----:B------:R-:W-:-:S05]  /*0590*/  FFMA R0, R18, R16, R15 ;  /* 0x0000001012007223 */ /* 0x000fca000000000f */
[----:B------:R-:W-:-:S04]  /*05a0*/  SHF.R.U32.HI R3, RZ, 0x17, R0 ;  /* 0x00000017ff037819 */ /* 0x000fc80000011600 */
[----:B------:R-:W-:-:S05]  /*05b0*/  LOP3.LUT R3, R3, 0xff, RZ, 0xc0, !PT ;  /* 0x000000ff03037812 */ /* 0x000fca00078ec0ff */
[----:B------:R-:W-:-:S04]  /*05c0*/  IMAD.IADD R14, R3, 0x1, R13 ;  /* 0x00000001030e7824 */ /* 0x000fc800078e020d */
[----:B------:R-:W-:-:S05]  /*05d0*/  VIADD R3, R14, 0xffffffff ;  /* 0xffffffff0e037836 */ /* 0x000fca0000000000 */
[----:B------:R-:W-:-:S13]  /*05e0*/  ISETP.GE.U32.AND P0, PT, R3, 0xfe, PT ;  /* 0x000000fe0300780c */ /* 0x000fda0003f06070 */
[----:B------:R-:W-:Y:S05]  /*05f0*/  @!P0 BRA `(.L_x_10) ;  /* 0x0000000000808947 */ /* 0x000fea0003800000 */
[----:B------:R-:W-:-:S13]  /*0600*/  ISETP.GT.AND P0, PT, R14, 0xfe, PT ;  /* 0x000000fe0e00780c */ /* 0x000fda0003f04270 */
[----:B------:R-:W-:Y:S05]  /*0610*/  @P0 BRA `(.L_x_11) ;  /* 0x00000000006c0947 */ /* 0x000fea0003800000 */
[----:B------:R-:W-:-:S13]  /*0620*/  ISETP.GE.AND P0, PT, R14, 0x1, PT ;  /* 0x000000010e00780c */ /* 0x000fda0003f06270 */
[----:B------:R-:W-:Y:S05]  /*0630*/  @P0 BRA `(.L_x_12) ;  /* 0x0000000000740947 */ /* 0x000fea0003800000 */
[----:B------:R-:W-:Y:S02]  /*0640*/  ISETP.GE.AND P0, PT, R14, -0x18, PT ;  /* 0xffffffe80e00780c */ /* 0x000fe40003f06270 */
[----:B------:R-:W-:-:S11]  /*0650*/  LOP3.LUT R0, R0, 0x80000000, RZ, 0xc0, !PT ;  /* 0x8000000000007812 */ /* 0x000fd600078ec0ff */
[----:B------:R-:W-:Y:S05]  /*0660*/  @!P0 BRA `(.L_x_12) ;  /* 0x0000000000688947 */ /* 0x000fea0003800000 */
[-CC-:B------:R-:W-:Y:S01]  /*0670*/  FFMA.RZ R3, R18, R16.reuse, R15.reuse ;  /* 0x0000001012037223 */ /* 0x180fe2000000c00f */
[----:B------:R-:W-:Y:S02]  /*0680*/  VIADD R13, R14, 0x20 ;  /* 0x000000200e0d7836 */ /* 0x000fe40000000000 */
[-CC-:B------:R-:W-:Y:S01]  /*0690*/  FFMA.RM R10, R18, R16.reuse, R15.reuse ;  /* 0x00000010120a7223 */ /* 0x180fe2000000400f */
[----:B------:R-:W-:Y:S02]  /*06a0*/  ISETP.NE.AND P3, PT, R14, RZ, PT ;  /* 0x000000ff0e00720c */ /* 0x000fe40003f65270 */
[----:B------:R-:W-:Y:S01]  /*06b0*/  LOP3.LUT R12, R3, 0x7fffff, RZ, 0xc0, !PT ;  /* 0x007fffff030c7812 */ /* 0x000fe200078ec0ff */
[----:B------:R-:W-:Y:S01]  /*06c0*/  FFMA.RP R3, R18, R16, R15 ;  /* 0x0000001012037223 */ /* 0x000fe2000000800f */
[----:B------:R-:W-:Y:S01]  /*06d0*/  ISETP.NE.AND P1, PT, R14, RZ, PT ;  /* 0x000000ff0e00720c */ /* 0x000fe20003f25270 */
[----:B------:R-:W-:Y:S01]  /*06e0*/  IMAD.MOV R14, RZ, RZ, -R14 ;  /* 0x000000ffff0e7224 */ /* 0x000fe200078e0a0e */
[----:B------:R-:W-:-:S02]  /*06f0*/  LOP3.LUT R12, R12, 0x800000, RZ, 0xfc, !PT ;  /* 0x008000000c0c7812 */ /* 0x000fc400078efcff */
[----:B------:R-:W-:Y:S02]  /*0700*/  FSETP.NEU.FTZ.AND P0, PT, R3, R10, PT ;  /* 0x0000000a0300720b */ /* 0x000fe40003f1d000 */
[----:B------:R-:W-:Y:S02]  /*0710*/  SHF.L.U32 R13, R12, R13, RZ ;  /* 0x0000000d0c0d7219 */ /* 0x000fe400000006ff */
[----:B------:R-:W-:Y:S02]  /*0720*/  SEL R3, R14, RZ, P3 ;  /* 0x000000ff0e037207 */ /* 0x000fe40001800000 */
[----:B------:R-:W-:Y:S02]  /*0730*/  ISETP.NE.AND P1, PT, R13, RZ, P1 ;  /* 0x000000ff0d00720c */ /* 0x000fe40000f25270 */
[----:B------:R-:W-:Y:S02]  /*0740*/  SHF.R.U32.HI R3, RZ, R3, R12 ;  /* 0x00000003ff037219 */ /* 0x000fe4000001160c */
[----:B------:R-:W-:-:S02]  /*0750*/  PLOP3.LUT P0, PT, P0, P1, PT, 0xf8, 0x8f ;  /* 0x00000000008f781c */ /* 0x000fc40000703f70 */
[----:B------:R-:W-:Y:S02]  /*0760*/  SHF.R.U32.HI R13, RZ, 0x1, R3 ;  /* 0x00000001ff0d7819 */ /* 0x000fe40000011603 */
[----:B------:R-:W-:-:S04]  /*0770*/  SEL R10, RZ, 0x1, !P0 ;  /* 0x00000001ff0a7807 */ /* 0x000fc80004000000 */
[----:B------:R-:W-:-:S04]  /*0780*/  LOP3.LUT R10, R10, 0x1, R13, 0xf8, !PT ;  /* 0x000000010a0a7812 */ /* 0x000fc800078ef80d */
[----:B------:R-:W-:-:S05]  /*0790*/  LOP3.LUT R10, R10, R3, RZ, 0xc0, !PT ;  /* 0x000000030a0a7212 */ /* 0x000fca00078ec0ff */
[----:B------:R-:W-:-:S05]  /*07a0*/  IMAD.IADD R13, R13, 0x1, R10 ;  /* 0x000000010d0d7824 */ /* 0x000fca00078e020a */
[----:B------:R-:W-:Y:S01]  /*07b0*/  LOP3.LUT R0, R13, R0, RZ, 0xfc, !PT ;  /* 0x000000000d007212 */ /* 0x000fe200078efcff */
[----:B------:R-:W-:Y:S06]  /*07c0*/  BRA `(.L_x_12) ;  /* 0x0000000000107947 */ /* 0x000fec0003800000 */
.L_x_11:
[----:B------:R-:W-:-:S04]  /*07d0*/  LOP3.LUT R0, R0, 0x80000000, RZ, 0xc0, !PT ;  /* 0x8000000000007812 */ /* 0x000fc800078ec0ff */
[----:B------:R-:W-:Y:S01]  /*07e0*/  LOP3.LUT R0, R0, 0x7f800000, RZ, 0xfc, !PT ;  /* 0x7f80000000007812 */ /* 0x000fe200078efcff */
[----:B------:R-:W-:Y:S06]  /*07f0*/  BRA `(.L_x_12) ;  /* 0x0000000000047947 */ /* 0x000fec0003800000 */
.L_x_10:
[----:B------:R-:W-:-:S07]  /*0800*/  IMAD R0, R13, 0x800000, R0 ;  /* 0x008000000d007824 */ /* 0x000fce00078e0200 */
.L_x_12:
[----:B------:R-:W-:Y:S05]  /*0810*/  BSYNC.RECONVERGENT B2 ;  /* 0x0000000000027941 */ /* 0x000fea0003800200 */
.L_x_9:
[----:B------:R-:W-:Y:S05]  /*0820*/  BRA `(.L_x_13) ;  /* 0x0000000000207947 */ /* 0x000fea0003800000 */
.L_x_8:
[----:B------:R-:W-:-:S04]  /*0830*/  LOP3.LUT R0, R14, 0x80000000, R13, 0x48, !PT ;  /* 0x800000000e007812 */ /* 0x000fc800078e480d */
[----:B------:R-:W-:Y:S01]  /*0840*/  LOP3.LUT R0, R0, 0x7f800000, RZ, 0xfc, !PT ;  /* 0x7f80000000007812 */ /* 0x000fe200078efcff */
[----:B------:R-:W-:Y:S06]  /*0850*/  BRA `(.L_x_13) ;  /* 0x0000000000147947 */ /* 0x000fec0003800000 */
.L_x_7:
[----:B------:R-:W-:Y:S01]  /*0860*/  LOP3.LUT R0, R14, 0x80000000, R13, 0x48, !PT ;  /* 0x800000000e007812 */ /* 0x000fe200078e480d */
[----:B------:R-:W-:Y:S06]  /*0870*/  BRA `(.L_x_13) ;  /* 0x00000000000c7947 */ /* 0x000fec0003800000 */
.L_x_6:
[----:B------:R-:W0:Y:S01]  /*0880*/  MUFU.RSQ R0, -QNAN ;  /* 0xffc0000000007908 */ /* 0x000e220000001400 */
[----:B------:R-:W-:Y:S05]  /*0890*/  BRA `(.L_x_13) ;  /* 0x0000000000047947 */ /* 0x000fea0003800000 */
.L_x_5:
[----:B------:R-:W-:-:S07]  /*08a0*/  FADD.FTZ R0, R0, R3 ;  /* 0x0000000300007221 */ /* 0x000fce0000010000 */
.L_x_13:
[----:B------:R-:W-:Y:S05]  /*08b0*/  BSYNC.RECONVERGENT B1 ;  /* 0x0000000000017941 */ /* 0x000fea0003800200 */
.L_x_3:
[----:B------:R-:W-:Y:S02]  /*08c0*/  IMAD.MOV.U32 R12, RZ, RZ, R8 ;  /* 0x000000ffff0c7224 */ /* 0x000fe400078e0008 */
[----:B------:R-:W-:-:S04]  /*08d0*/  IMAD.MOV.U32 R13, RZ, RZ, 0x0 ;  /* 0x00000000ff0d7424 */ /* 0x000fc800078e00ff */
[----:B0-----:R-:W-:Y:S05]  /*08e0*/  RET.REL.NODEC R12 `(divide) ;  /* 0xfffffff40cc47950 */ /* 0x001fea0003c3ffff */
.L_x_14:
[----:B------:R-:W-:-:S00]  /*08f0*/  BRA `(.L_x_14) ;  /* 0xfffffffc00fc7947 */ /* 0x000fc0000383ffff */
[----:B------:R-:W-:-:S00]  /*0900*/  NOP ;  /* 0x0000000000007918 */ /* 0x000fc00000000000 */
[----:B------:R-:W-:-:S00]  /*0910*/  NOP ;  /* 0x0000000000007918 */ /* 0x000fc00000000000 */
[----:B------:R-:W-:-:S00]  /*0920*/  NOP ;  /* 0x0000000000007918 */ /* 0x000fc00000000000 */
[----:B------:R-:W-:-:S00]  /*0930*/  NOP ;  /* 0x0000000000007918 */ /* 0x000fc00000000000 */
[----:B------:R-:W-:-:S00]  /*0940*/  NOP ;  /* 0x0000000000007918 */ /* 0x000fc00000000000 */
[----:B------:R-:W-:-:S00]  /*0950*/  NOP ;  /* 0x0000000000007918 */ /* 0x000fc00000000000 */
[----:B------:R-:W-:-:S00]  /*0960*/  NOP ;  /* 0x0000000000007918 */ /* 0x000fc00000000000 */
[----:B------:R-:W-:-:S00]  /*0970*/  NOP ;  /* 0x0000000000007918 */ /* 0x000fc00000000000 */
.L_x_64:


//--------------------- .text.sum                 --------------------------
	.section	.text.sum,"ax",@progbits
	.align	128
        .global         sum
        .type           sum,@function
        .size           sum,(.L_x_66 - sum)
        .other          sum,@"STO_CUDA_ENTRY STV_DEFAULT"
sum:
.text.sum:
[----:B------:R-:W-:Y:S01]  /*0000*/  LDC R1, c[0x0][0x37c] ;  /* 0x0000df00ff017b82 */ /* 0x000fe20000000800 */
[----:B------:R-:W0:Y:S07]  /*0010*/  S2R R8, SR_TID.X ;  /* 0x0000000000087919 */ /* 0x000e2e0000002100 */
[----:B------:R-:W0:Y:S01]  /*0020*/  S2UR UR4, SR_CTAID.X ;  /* 0x00000000000479c3 */ /* 0x000e220000002500 */
[----:B------:R-:W1:Y:S01]  /*0030*/  LDCU UR7, c[0x0][0x390] ;  /* 0x00007200ff0777ac */ /* 0x000e620008000800 */
[----:B------:R-:W-:Y:S01]  /*0040*/  BSSY.RECONVERGENT B0, `(.L_x_15) ;  /* 0x0000011000007945 */ /* 0x000fe20003800200 */
[----:B------:R-:W-:-:S05]  /*0050*/  HFMA2 R6, -RZ, RZ, 0, 0 ;  /* 0x00000000ff067431 */ /* 0x000fca00000001ff */
[----:B------:R-:W0:Y:S02]  /*0060*/  LDC R7, c[0x0][0x360] ;  /* 0x0000d800ff077b82 */ /* 0x000e240000000800 */
[----:B0-----:R-:W-:Y:S01]  /*0070*/  IMAD R0, R7, UR4, R8 ;  /* 0x0000000407007c24 */ /* 0x001fe2000f8e0208 */
[----:B------:R-:W0:Y:S04]  /*0080*/  LDCU.64 UR4, c[0x0][0x358] ;  /* 0x00006b00ff0477ac */ /* 0x000e280008000a00 */
[----:B-1----:R-:W-:-:S13]  /*0090*/  ISETP.GE.AND P0, PT, R0, UR7, PT ;  /* 0x0000000700007c0c */ /* 0x002fda000bf06270 */
[----:B------:R-:W-:Y:S05]  /*00a0*/  @P0 BRA `(.L_x_16) ;  /* 0x0000000000280947 */ /* 0x000fea0003800000 */
[----:B------:R-:W1:Y:S01]  /*00b0*/  LDC.64 R4, c[0x0][0x380] ;  /* 0x0000e000ff047b82 */ /* 0x000e620000000a00 */
[----:B------:R-:W2:Y:S01]  /*00c0*/  LDCU UR6, c[0x0][0x370] ;  /* 0x00006e00ff0677ac */ /* 0x000ea20008000800 */
[----:B------:R-:W-:Y:S01]  /*00d0*/  MOV R6, RZ ;  /* 0x000000ff00067202 */ /* 0x000fe20000000f00 */
[----:B--2---:R-:W-:-:S07]  /*00e0*/  IMAD R7, R7, UR6, RZ ;  /* 0x0000000607077c24 */ /* 0x004fce000f8e02ff */
.L_x_17:
[----:B-1----:R-:W-:-:S06]  /*00f0*/  IMAD.WIDE R2, R0, 0x4, R4 ;  /* 0x0000000400027825 */ /* 0x002fcc00078e0204 */
[----:B0-----:R-:W2:Y:S01]  /*0100*/  LDG.E R3, desc[UR4][R2.64] ;  /* 0x0000000402037981 */ /* 0x001ea2000c1e1900 */
[----:B------:R-:W-:-:S04]  /*0110*/  IADD3 R0, PT, PT, R7, R0, RZ ;  /* 0x0000000007007210 */ /* 0x000fc80007ffe0ff */
[----:B------:R-:W-:Y:S01]  /*0120*/  ISETP.GE.AND P0, PT, R0, UR7, PT ;  /* 0x0000000700007c0c */ /* 0x000fe2000bf06270 */
[----:B--2---:R-:W-:-:S12]  /*0130*/  FADD R6, R3, R6 ;  /* 0x0000000603067221 */ /* 0x004fd80000000000 */
[----:B------:R-:W-:Y:S05]  /*0140*/  @!P0 BRA `(.L_x_17) ;  /* 0xfffffffc00e88947 */ /* 0x000fea000383ffff */
.L_x_16:
[----:B0-----:R-:W-:Y:S05]  /*0150*/  BSYNC.RECONVERGENT B0 ;  /* 0x0000000000007941 */ /* 0x001fea0003800200 */
.L_x_15:
[----:B------:R-:W0:Y:S01]  /*0160*/  SHFL.DOWN PT, R3, R6, 0x10, 0x1f ;  /* 0x0a001f0006037f89 */ /* 0x000e2200000e0000 */
[----:B------:R-:W-:Y:S01]  /*0170*/  LOP3.LUT P0, RZ, R8, 0x1f, RZ, 0xc0, !PT ;  /* 0x0000001f08ff7812 */ /* 0x000fe2000780c0ff */
[----:B0-----:R-:W-:-:S05]  /*0180*/  FADD R3, R3, R6 ;  /* 0x0000000603037221 */ /* 0x001fca0000000000 */
[----:B------:R-:W0:Y:S02]  /*0190*/  SHFL.DOWN PT, R0, R3, 0x8, 0x1f ;  /* 0x09001f0003007f89 */ /* 0x000e2400000e0000 */
[----:B0-----:R-:W-:-:S05]  /*01a0*/  FADD R0, R3, R0 ;  /* 0x0000000003007221 */ /* 0x001fca0000000000 */
[----:B------:R-:W0:Y:S02]  /*01b0*/  SHFL.DOWN PT, R5, R0, 0x4, 0x1f ;  /* 0x08801f0000057f89 */ /* 0x000e2400000e0000 */
[----:B0-----:R-:W-:-:S05]  /*01c0*/  FADD R5, R0, R5 ;  /* 0x0000000500057221 */ /* 0x001fca0000000000 */
[----:B------:R-:W0:Y:S02]  /*01d0*/  SHFL.DOWN PT, R2, R5, 0x2, 0x1f ;  /* 0x08401f0005027f89 */ /* 0x000e2400000e0000 */
[----:B0-----:R-:W-:-:S05]  /*01e0*/  FADD R4, R5, R2 ;  /* 0x0000000205047221 */ /* 0x001fca0000000000 */
[----:B------:R0:W1:Y:S01]  /*01f0*/  SHFL.DOWN PT, R7, R4, 0x1, 0x1f ;  /* 0x08201f0004077f89 */ /* 0x00006200000e0000 */
[----:B------:R-:W-:Y:S05]  /*0200*/  @P0 EXIT ;  /* 0x000000000000094d */ /* 0x000fea0003800000 */
[----:B------:R-:W2:Y:S01]  /*0210*/  LDC.64 R2, c[0x0][0x388] ;  /* 0x0000e200ff027b82 */ /* 0x000ea20000000a00 */
[----:B-1----:R-:W-:-:S05]  /*0220*/  FADD R7, R4, R7 ;  /* 0x0000000704077221 */ /* 0x002fca0000000000 */
[----:B--2---:R-:W-:Y:S01]  /*0230*/  REDG.E.ADD.F32.FTZ.RN.STRONG.GPU desc[UR4][R2.64], R7 ;  /* 0x00000007020079a6 */ /* 0x004fe2000c12f304 */
[----:B------:R-:W-:Y:S05]  /*0240*/  EXIT ;  /* 0x000000000000794d */ /* 0x000fea0003800000 */
.L_x_18:
        /* <DEDUP_REMOVED lines=11> */
.L_x_66:


//--------------------- .text.spmv3               --------------------------
	.section	.text.spmv3,"ax",@progbits
	.align	128
        .global         spmv3
        .type           spmv3,@function
        .size           spmv3,(.L_x_67 - spmv3)
        .other          spmv3,@"STO_CUDA_ENTRY STV_DEFAULT"
spmv3:
.text.spmv3:
[----:B------:R-:W-:Y:S01]  /*0000*/  LDC R1, c[0x0][0x37c] ;  /* 0x0000df00ff017b82 */ /* 0x000fe20000000800 */
[----:B------:R-:W0:Y:S01]  /*0010*/  S2R R5, SR_TID.X ;  /* 0x0000000000057919 */ /* 0x000e220000002100 */
[----:B------:R-:W1:Y:S01]  /*0020*/  LDCU.64 UR6, c[0x0][0x358] ;  /* 0x00006b00ff0677ac */ /* 0x000e620008000a00 */
[----:B------:R-:W-:Y:S01]  /*0030*/  BSSY.RECONVERGENT B0, `(.L_x_19) ;  /* 0x0000010000007945 */ /* 0x000fe20003800200 */
[----:B0-----:R-:W-:-:S13]  /*0040*/  LOP3.LUT P0, R0, R5, 0x1f, RZ, 0xc0, !PT ;  /* 0x0000001f05007812 */ /* 0x001fda000780c0ff */
[----:B-1----:R-:W-:Y:S05]  /*0050*/  @P0 BRA `(.L_x_20) ;  /* 0x0000000000340947 */ /* 0x002fea0003800000 */
[----:B------:R-:W0:Y:S01]  /*0060*/  S2R R7, SR_LANEID ;  /* 0x0000000000077919 */ /* 0x000e220000000000 */
[----:B------:R-:W-:Y:S01]  /*0070*/  VOTEU.ANY UR4, UPT, PT ;  /* 0x0000000000047886 */ /* 0x000fe200038e0100 */
[----:B------:R-:W1:Y:S01]  /*0080*/  LDC.64 R2, c[0x0][0x380] ;  /* 0x0000e000ff027b82 */ /* 0x000e620000000a00 */
[----:B------:R-:W0:Y:S08]  /*0090*/  FLO.U32 R6, UR4 ;  /* 0x0000000400067d00 */ /* 0x000e3000080e0000 */
[----:B------:R-:W2:Y:S01]  /*00a0*/  POPC R4, UR4 ;  /* 0x0000000400047d09 */ /* 0x000ea20008000000 */
[----:B0-----:R-:W-:-:S02]  /*00b0*/  ISETP.EQ.U32.AND P0, PT, R6, R7, PT ;  /* 0x000000070600720c */ /* 0x001fc40003f02070 */
[----:B--2---:R-:W-:-:S11]  /*00c0*/  SHF.L.U32 R7, R4, 0x3, RZ ;  /* 0x0000000304077819 */ /* 0x004fd600000006ff */
[----:B-1----:R-:W2:Y:S01]  /*00d0*/  @P0 ATOMG.E.ADD.STRONG.GPU PT, R3, desc[UR6][R2.64], R7 ;  /* 0x80000007020309a8 */ /* 0x002ea200081ef106 */
[----:B------:R-:W0:Y:S02]  /*00e0*/  S2R R8, SR_LTMASK ;  /* 0x0000000000087919 */ /* 0x000e240000003900 */
[----:B0-----:R-:W-:-:S04]  /*00f0*/  LOP3.LUT R8, R8, UR4, RZ, 0xc0, !PT ;  /* 0x0000000408087c12 */ /* 0x001fc8000f8ec0ff */
[----:B------:R-:W0:Y:S01]  /*0100*/  POPC R9, R8 ;  /* 0x0000000800097309 */ /* 0x000e220000000000 */
[----:B--2---:R-:W0:Y:S02]  /*0110*/  SHFL.IDX PT, R4, R3, R6, 0x1f ;  /* 0x00001f0603047589 */ /* 0x004e2400000e0000 */
[----:B0-----:R-:W-:-:S07]  /*0120*/  LEA R4, R9, R4, 0x3 ;  /* 0x0000000409047211 */ /* 0x001fce00078e18ff */
.L_x_20:
[----:B------:R-:W-:Y:S05]  /*0130*/  BSYNC.RECONVERGENT B0 ;  /* 0x0000000000007941 */ /* 0x000fea0003800200 */
.L_x_19:
[----:B------:R-:W0:Y:S01]  /*0140*/  SHFL.IDX PT, R3, R4, RZ, 0x1f ;  /* 0x00001fff04037589 */ /* 0x000e2200000e0000 */
[----:B------:R-:W1:Y:S01]  /*0150*/  LDCU UR4, c[0x0][0x3b0] ;  /* 0x00007600ff0477ac */ /* 0x000e620008000800 */
[----:B0-----:R-:W-:-:S04]  /*0160*/  LEA.HI R4, R0, R3, RZ, 0x1e ;  /* 0x0000000300047211 */ /* 0x001fc800078ff0ff */
[----:B-1----:R-:W-:-:S13]  /*0170*/  ISETP.GE.AND P0, PT, R4, UR4, PT ;  /* 0x0000000404007c0c */ /* 0x002fda000bf06270 */
[----:B------:R-:W-:Y:S05]  /*0180*/  @P0 EXIT ;  /* 0x000000000000094d */ /* 0x000fea0003800000 */
[----:B------:R-:W0:Y:S01]  /*0190*/  S2UR UR5, SR_CgaCtaId ;  /* 0x00000000000579c3 */ /* 0x000e220000008800 */
[C---:B------:R-:W-:Y:S01]  /*01a0*/  SHF.L.U32 R2, R5.reuse, 0x1, RZ ;  /* 0x0000000105027819 */ /* 0x040fe200000006ff */
[----:B------:R-:W-:Y:S01]  /*01b0*/  UMOV UR4, 0x400 ;  /* 0x0000040000047882 */ /* 0x000fe20000000000 */
[----:B------:R-:W-:Y:S02]  /*01c0*/  LOP3.LUT R3, R5, 0x3, RZ, 0xc0, !PT ;  /* 0x0000000305037812 */ /* 0x000fe400078ec0ff */
[----:B------:R-:W-:Y:S01]  /*01d0*/  LOP3.LUT R2, R2, 0x7f8, RZ, 0xc0, !PT ;  /* 0x000007f802027812 */ /* 0x000fe200078ec0ff */
[----:B0-----:R-:W-:-:S06]  /*01e0*/  ULEA UR4, UR5, UR4, 0x18 ;  /* 0x0000000405047291 */ /* 0x001fcc000f8ec0ff */
[----:B------:R-:W-:-:S07]  /*01f0*/  VIADD R6, R2, UR4 ;  /* 0x0000000402067c36 */ /* 0x000fce0008000000 */
.L_x_34:
[----:B------:R-:W-:Y:S01]  /*0200*/  ISETP.GT.U32.AND P0, PT, R3, 0x1, PT ;  /* 0x000000010300780c */ /* 0x000fe20003f04070 */
[----:B------:R-:W-:Y:S05]  /*0210*/  YIELD ;  /* 0x0000000000007946 */ /* 0x000fea0003800000 */
[----:B------:R-:W-:Y:S07]  /*0220*/  BSSY.RECONVERGENT B0, `(.L_x_21) ;  /* 0x0000008000007945 */ /* 0x000fee0003800200 */
[----:B------:R-:W-:Y:S05]  /*0230*/  @P0 BRA `(.L_x_22) ;  /* 0x0000000000180947 */ /* 0x000fea0003800000 */
[----:B------:R-:W0:Y:S01]  /*0240*/  LDC.64 R8, c[0x0][0x388] ;  /* 0x0000e200ff087b82 */ /* 0x000e220000000a00 */
[----:B------:R-:W-:-:S05]  /*0250*/  IADD3 R5, PT, PT, R3, R4, RZ ;  /* 0x0000000403057210 */ /* 0x000fca0007ffe0ff */
[----:B0-----:R-:W-:-:S06]  /*0260*/  IMAD.WIDE R8, R5, 0x4, R8 ;  /* 0x0000000405087825 */ /* 0x001fcc00078e0208 */
[----:B------:R-:W2:Y:S01]  /*0270*/  LDG.E R8, desc[UR6][R8.64] ;  /* 0x0000000608087981 */ /* 0x000ea2000c1e1900 */
[----:B------:R-:W-:-:S05]  /*0280*/  LEA R5, R3, R6, 0x2 ;  /* 0x0000000603057211 */ /* 0x000fca00078e10ff */
[----:B--2---:R0:W-:Y:S02]  /*0290*/  STS [R5], R8 ;  /* 0x0000000805007388 */ /* 0x0041e40000000800 */
.L_x_22:
[----:B------:R-:W-:Y:S05]  /*02a0*/  BSYNC.RECONVERGENT B0 ;  /* 0x0000000000007941 */ /* 0x000fea0003800200 */
.L_x_21:
[----:B0-----:R-:W0:Y:S01]  /*02b0*/  LDS R8, [R2+UR4] ;  /* 0x0000000402087984 */ /* 0x001e220008000800 */
[----:B------:R-:W-:Y:S01]  /*02c0*/  BSSY.RECONVERGENT B0, `(.L_x_23) ;  /* 0x00000fa000007945 */ /* 0x000fe20003800200 */
[----:B------:R-:W-:Y:S02]  /*02d0*/  HFMA2 R12, -RZ, RZ, 0, 0 ;  /* 0x00000000ff0c7431 */ /* 0x000fe400000001ff */
[----:B------:R-:W1:Y:S01]  /*02e0*/  LDS R10, [R2+UR4+0x4] ;  /* 0x00000404020a7984 */ /* 0x000e620008000800 */
[----:B0-----:R-:W-:-:S05]  /*02f0*/  IMAD.IADD R5, R3, 0x1, R8 ;  /* 0x0000000103057824 */ /* 0x001fca00078e0208 */
[----:B-1----:R-:W-:-:S13]  /*0300*/  ISETP.GE.AND P0, PT, R5, R10, PT ;  /* 0x0000000a0500720c */ /* 0x002fda0003f06270 */
[----:B------:R-:W-:Y:S05]  /*0310*/  @P0 BRA `(.L_x_24) ;  /* 0x0000000c00d00947 */ /* 0x000fea0003800000 */
[----:B------:R-:W-:Y:S01]  /*0320*/  LOP3.LUT R9, RZ, R3, RZ, 0x33, !PT ;  /* 0x00000003ff097212 */ /* 0x000fe200078e33ff */
[----:B------:R-:W-:Y:S01]  /*0330*/  BSSY.RECONVERGENT B1, `(.L_x_25) ;  /* 0x0000075000017945 */ /* 0x000fe20003800200 */
[----:B------:R-:W-:Y:S02]  /*0340*/  VIADDMNMX R7, R5, 0x4, R10, !PT ;  /* 0x0000000405077846 */ /* 0x000fe4000780010a */
[----:B------:R-:W-:Y:S02]  /*0350*/  MOV R12, RZ ;  /* 0x000000ff000c7202 */ /* 0x000fe40000000f00 */
[----:B------:R-:W-:-:S04]  /*0360*/  IADD3 R9, PT, PT, -R8, R7, R9 ;  /* 0x0000000708097210 */ /* 0x000fc80007ffe109 */
[C---:B------:R-:W-:Y:S02]  /*0370*/  ISETP.GE.U32.AND P1, PT, R9.reuse, 0x3c, PT ;  /* 0x0000003c0900780c */ /* 0x040fe40003f26070 */
[----:B------:R-:W-:-:S04]  /*0380*/  LEA.HI R7, R9, 0x1, RZ, 0x1e ;  /* 0x0000000109077811 */ /* 0x000fc800078ff0ff */
[----:B------:R-:W-:-:S04]  /*0390*/  LOP3.LUT R8, R7, 0xf, RZ, 0xc0, !PT ;  /* 0x0000000f07087812 */ /* 0x000fc800078ec0ff */
[----:B------:R-:W-:-:S03]  /*03a0*/  ISETP.NE.AND P0, PT, R8, RZ, PT ;  /* 0x000000ff0800720c */ /* 0x000fc60003f05270 */
[----:B------:R-:W-:Y:S10]  /*03b0*/  @!P1 BRA `(.L_x_26) ;  /* 0x0000000400b09947 */ /* 0x000ff40003800000 */
[----:B------:R-:W-:Y:S01]  /*03c0*/  LOP3.LUT R9, R7, 0x7ffffff0, RZ, 0xc0, !PT ;  /* 0x7ffffff007097812 */ /* 0x000fe200078ec0ff */
[----:B------:R-:W-:-:S03]  /*03d0*/  IMAD.MOV.U32 R12, RZ, RZ, RZ ;  /* 0x000000ffff0c7224 */ /* 0x000fc600078e00ff */
[----:B------:R-:W-:-:S07]  /*03e0*/  IADD3 R9, PT, PT, -R9, RZ, RZ ;  /* 0x000000ff09097210 */ /* 0x000fce0007ffe1ff */
.L_x_27:
[----:B------:R-:W0:Y:S08]  /*03f0*/  LDC.64 R18, c[0x0][0x390] ;  /* 0x0000e400ff127b82 */ /* 0x000e300000000a00 */
[----:B------:R-:W1:Y:S08]  /*0400*/  LDC.64 R26, c[0x0][0x398] ;  /* 0x0000e600ff1a7b82 */ /* 0x000e700000000a00 */
[----:B------:R-:W2:Y:S01]  /*0410*/  LDC.64 R14, c[0x0][0x3a0] ;  /* 0x0000e800ff0e7b82 */ /* 0x000ea20000000a00 */
[----:B0-----:R-:W-:-:S05]  /*0420*/  IMAD.WIDE R18, R5, 0x4, R18 ;  /* 0x0000000405127825 */ /* 0x001fca00078e0212 */
[----:B------:R-:W2:Y:S04]  /*0430*/  LDG.E R17, desc[UR6][R18.64] ;  /* 0x0000000612117981 */ /* 0x000ea8000c1e1900 */
[----:B------:R-:W3:Y:S04]  /*0440*/  LDG.E R23, desc[UR6][R18.64+0x10] ;  /* 0x0000100612177981 */ /* 0x000ee8000c1e1900 */
[----:B------:R-:W4:Y:S01]  /*0450*/  LDG.E R21, desc[UR6][R18.64+0x20] ;  /* 0x0000200612157981 */ /* 0x000f22000c1e1900 */
[----:B-1----:R-:W-:-:S03]  /*0460*/  IMAD.WIDE R26, R5, 0x4, R26 ;  /* 0x00000004051a7825 */ /* 0x002fc600078e021a */
[----:B------:R-:W5:Y:S04]  /*0470*/  LDG.E R29, desc[UR6][R18.64+0x30] ;  /* 0x00003006121d7981 */ /* 0x000f68000c1e1900 */
[----:B------:R-:W5:Y:S04]  /*0480*/  LDG.E R28, desc[UR6][R26.64] ;  /* 0x000000061a1c7981 */ /* 0x000f68000c1e1900 */
[----:B------:R-:W5:Y:S04]  /*0490*/  LDG.E R10, desc[UR6][R26.64+0x10] ;  /* 0x000010061a0a7981 */ /* 0x000f68000c1e1900 */
[----:B------:R-:W5:Y:S04]  /*04a0*/  LDG.E R24, desc[UR6][R18.64+0x40] ;  /* 0x0000400612187981 */ /* 0x000f68000c1e1900 */
[----:B------:R-:W5:Y:S04]  /*04b0*/  LDG.E R11, desc[UR6][R26.64+0x20] ;  /* 0x000020061a0b7981 */ /* 0x000f68000c1e1900 */
[----:B------:R-:W5:Y:S01]  /*04c0*/  LDG.E R25, desc[UR6][R18.64+0x50] ;  /* 0x0000500612197981 */ /* 0x000f62000c1e1900 */
[----:B--2---:R-:W-:-:S06]  /*04d0*/  IMAD.WIDE R16, R17, 0x4, R14 ;  /* 0x0000000411107825 */ /* 0x004fcc00078e020e */
[----:B------:R-:W2:Y:S01]  /*04e0*/  LDG.E R17, desc[UR6][R16.64] ;  /* 0x0000000610117981 */ /* 0x000ea2000c1e1900 */
[----:B---3--:R-:W-:-:S04]  /*04f0*/  IMAD.WIDE R22, R23, 0x4, R14 ;  /* 0x0000000417167825 */ /* 0x008fc800078e020e */
[----:B----4-:R-:W-:Y:S02]  /*0500*/  IMAD.WIDE R20, R21, 0x4, R14 ;  /* 0x0000000415147825 */ /* 0x010fe400078e020e */
[----:B------:R-:W3:Y:S04]  /*0510*/  LDG.E R22, desc[UR6][R22.64] ;  /* 0x0000000616167981 */ /* 0x000ee8000c1e1900 */
[----:B------:R0:W4:Y:S01]  /*0520*/  LDG.E R13, desc[UR6][R20.64] ;  /* 0x00000006140d7981 */ /* 0x000122000c1e1900 */
[----:B-----5:R-:W-:-:S03]  /*0530*/  I2FP.F32.S32 R28, R28 ;  /* 0x0000001c001c7245 */ /* 0x020fc60000201400 */
[----:B------:R-:W5:Y:S01]  /*0540*/  LDG.E R23, desc[UR6][R18.64+0x60] ;  /* 0x0000600612177981 */ /* 0x000f62000c1e1900 */
[----:B------:R-:W-:Y:S01]  /*0550*/  I2FP.F32.S32 R10, R10 ;  /* 0x0000000a000a7245 */ /* 0x000fe20000201400 */
[----:B--2---:R-:W-:Y:S01]  /*0560*/  FFMA R28, R28, R17, R12 ;  /* 0x000000111c1c7223 */ /* 0x004fe2000000000c */
[--C-:B------:R-:W-:Y:S01]  /*0570*/  IMAD.WIDE R16, R29, 0x4, R14.reuse ;  /* 0x000000041d107825 */ /* 0x100fe200078e020e */
[----:B------:R-:W2:Y:S04]  /*0580*/  LDG.E R12, desc[UR6][R26.64+0x30] ;  /* 0x000030061a0c7981 */ /* 0x000ea8000c1e1900 */
[----:B------:R-:W5:Y:S04]  /*0590*/  LDG.E R29, desc[UR6][R18.64+0x70] ;  /* 0x00007006121d7981 */ /* 0x000f68000c1e1900 */
[----:B------:R2:W5:Y:S01]  /*05a0*/  LDG.E R16, desc[UR6][R16.64] ;  /* 0x0000000610107981 */ /* 0x000562000c1e1900 */
[----:B0-----:R-:W-:Y:S01]  /*05b0*/  IMAD.WIDE R20, R24, 0x4, R14 ;  /* 0x0000000418147825 */ /* 0x001fe200078e020e */
[----:B------:R-:W-:-:S03]  /*05c0*/  I2FP.F32.S32 R24, R11 ;  /* 0x0000000b00187245 */ /* 0x000fc60000201400 */
[----:B---3--:R-:W-:Y:S01]  /*05d0*/  FFMA R22, R10, R22, R28 ;  /* 0x000000160a167223 */ /* 0x008fe2000000001c */
[----:B------:R-:W3:Y:S03]  /*05e0*/  LDG.E R11, desc[UR6][R18.64+0x80] ;  /* 0x00008006120b7981 */ /* 0x000ee6000c1e1900 */
[----:B----4-:R-:W-:Y:S01]  /*05f0*/  FFMA R22, R24, R13, R22 ;  /* 0x0000000d18167223 */ /* 0x010fe20000000016 */
[----:B------:R-:W-:Y:S01]  /*0600*/  IMAD.WIDE R24, R25, 0x4, R14 ;  /* 0x0000000419187825 */ /* 0x000fe200078e020e */
[----:B------:R-:W4:Y:S04]  /*0610*/  LDG.E R10, desc[UR6][R26.64+0x40] ;  /* 0x000040061a0a7981 */ /* 0x000f28000c1e1900 */
[----:B------:R-:W3:Y:S04]  /*0620*/  LDG.E R20, desc[UR6][R20.64] ;  /* 0x0000000614147981 */ /* 0x000ee8000c1e1900 */
[----:B------:R-:W3:Y:S04]  /*0630*/  LDG.E R25, desc[UR6][R24.64] ;  /* 0x0000000618197981 */ /* 0x000ee8000c1e1900 */
[----:B------:R-:W3:Y:S04]  /*0640*/  LDG.E R13, desc[UR6][R18.64+0x90] ;  /* 0x00009006120d7981 */ /* 0x000ee8000c1e1900 */
[----:B------:R-:W3:Y:S01]  /*0650*/  LDG.E R24, desc[UR6][R26.64+0x50] ;  /* 0x000050061a187981 */ /* 0x000ee2000c1e1900 */
[----:B--2---:R-:W-:-:S05]  /*0660*/  I2FP.F32.S32 R17, R12 ;  /* 0x0000000c00117245 */ /* 0x004fca0000201400 */
[----:B-----5:R-:W-:Y:S01]  /*0670*/  FFMA R12, R17, R16, R22 ;  /* 0x00000010110c7223 */ /* 0x020fe20000000016 */
[--C-:B------:R-:W-:Y:S01]  /*0680*/  IMAD.WIDE R22, R23, 0x4, R14.reuse ;  /* 0x0000000417167825 */ /* 0x100fe200078e020e */
[----:B------:R-:W2:Y:S04]  /*0690*/  LDG.E R16, desc[UR6][R26.64+0x60] ;  /* 0x000060061a107981 */ /* 0x000ea8000c1e1900 */
[----:B------:R-:W5:Y:S01]  /*06a0*/  LDG.E R21, desc[UR6][R22.64] ;  /* 0x0000000616157981 */ /* 0x000f62000c1e1900 */
[----:B------:R-:W-:-:S05]  /*06b0*/  IMAD.WIDE R28, R29, 0x4, R14 ;  /* 0x000000041d1c7825 */ /* 0x000fca00078e020e */
[----:B------:R3:W5:Y:S04]  /*06c0*/  LDG.E R17, desc[UR6][R28.64] ;  /* 0x000000061c117981 */ /* 0x000768000c1e1900 */
[----:B------:R-:W5:Y:S01]  /*06d0*/  LDG.E R23, desc[UR6][R26.64+0x70] ;  /* 0x000070061a177981 */ /* 0x000f62000c1e1900 */
[----:B----4-:R-:W-:-:S03]  /*06e0*/  I2FP.F32.S32 R10, R10 ;  /* 0x0000000a000a7245 */ /* 0x010fc60000201400 */
[----:B------:R-:W4:Y:S01]  /*06f0*/  LDG.E R22, desc[UR6][R26.64+0x90] ;  /* 0x000090061a167981 */ /* 0x000f22000c1e1900 */
[----:B---3--:R-:W-:-:S03]  /*0700*/  IMAD.WIDE R28, R11, 0x4, R14 ;  /* 0x000000040b1c7825 */ /* 0x008fc600078e020e */
[----:B------:R-:W3:Y:S01]  /*0710*/  LDG.E R11, desc[UR6][R26.64+0x80] ;  /* 0x000080061a0b7981 */ /* 0x000ee2000c1e1900 */
[----:B------:R-:W-:Y:S01]  /*0720*/  FFMA R20, R10, R20, R12 ;  /* 0x000000140a147223 */ /* 0x000fe2000000000c */
[----:B------:R-:W-:Y:S01]  /*0730*/  I2FP.F32.S32 R24, R24 ;  /* 0x0000001800187245 */ /* 0x000fe20000201400 */
[----:B------:R-:W-:Y:S01]  /*0740*/  IMAD.WIDE R12, R13, 0x4, R14 ;  /* 0x000000040d0c7825 */ /* 0x000fe200078e020e */
[----:B------:R-:W4:Y:S03]  /*0750*/  LDG.E R10, desc[UR6][R28.64] ;  /* 0x000000061c0a7981 */ /* 0x000f26000c1e1900 */
[----:B------:R-:W-:Y:S02]  /*0760*/  FFMA R24, R24, R25, R20 ;  /* 0x0000001918187223 */ /* 0x000fe40000000014 */
[----:B------:R-:W4:Y:S04]  /*0770*/  LDG.E R20, desc[UR6][R18.64+0xa0] ;  /* 0x0000a00612147981 */ /* 0x000f28000c1e1900 */
[----:B------:R-:W4:Y:S04]  /*0780*/  LDG.E R12, desc[UR6][R12.64] ;  /* 0x000000060c0c7981 */ /* 0x000f28000c1e1900 */
[----:B------:R-:W4:Y:S04]  /*0790*/  LDG.E R29, desc[UR6][R18.64+0xf0] ;  /* 0x0000f006121d7981 */ /* 0x000f28000c1e1900 */
[----:B------:R-:W4:Y:S01]  /*07a0*/  LDG.E R13, desc[UR6][R26.64+0xc0] ;  /* 0x0000c0061a0d7981 */ /* 0x000f22000c1e1900 */
[----:B--2---:R-:W-:-:S03]  /*07b0*/  I2FP.F32.S32 R25, R16 ;  /* 0x0000001000197245 */ /* 0x004fc60000201400 */
[----:B------:R-:W2:Y:S02]  /*07c0*/  LDG.E R16, desc[UR6][R18.64+0xb0] ;  /* 0x0000b00612107981 */ /* 0x000ea4000c1e1900 */
[----:B-----5:R-:W-:Y:S02]  /*07d0*/  FFMA R24, R25, R21, R24 ;  /* 0x0000001519187223 */ /* 0x020fe40000000018 */
[----:B------:R-:W5:Y:S01]  /*07e0*/  LDG.E R21, desc[UR6][R18.64+0xc0] ;  /* 0x0000c00612157981 */ /* 0x000f62000c1e1900 */
[----:B------:R-:W-:-:S03]  /*07f0*/  I2FP.F32.S32 R25, R23 ;  /* 0x0000001700197245 */ /* 0x000fc60000201400 */
[----:B------:R-:W5:Y:S02]  /*0800*/  LDG.E R23, desc[UR6][R18.64+0xd0] ;  /* 0x0000d00612177981 */ /* 0x000f64000c1e1900 */
[----:B------:R-:W-:Y:S02]  /*0810*/  FFMA R25, R25, R17, R24 ;  /* 0x0000001119197223 */ /* 0x000fe40000000018 */
[----:B------:R0:W5:Y:S01]  /*0820*/  LDG.E R17, desc[UR6][R18.64+0xe0] ;  /* 0x0000e00612117981 */ /* 0x000162000c1e1900 */
[----:B---3--:R-:W-:Y:S02]  /*0830*/  I2FP.F32.S32 R24, R11 ;  /* 0x0000000b00187245 */ /* 0x008fe40000201400 */
[----:B----4-:R-:W-:Y:S01]  /*0840*/  I2FP.F32.S32 R22, R22 ;  /* 0x0000001600167245 */ /* 0x010fe20000201400 */
[----:B------:R-:W3:Y:S02]  /*0850*/  LDG.E R11, desc[UR6][R26.64+0xa0] ;  /* 0x0000a0061a0b7981 */ /* 0x000ee4000c1e1900 */
[----:B------:R-:W-:-:S02]  /*0860*/  FFMA R25, R24, R10, R25 ;  /* 0x0000000a18197223 */ /* 0x000fc40000000019 */
[----:B------:R-:W4:Y:S01]  /*0870*/  LDG.E R24, desc[UR6][R26.64+0xd0] ;  /* 0x0000d0061a187981 */ /* 0x000f22000c1e1900 */
[----:B0-----:R-:W-:-:S04]  /*0880*/  IMAD.WIDE R18, R20, 0x4, R14 ;  /* 0x0000000414127825 */ /* 0x001fc800078e020e */
[----:B------:R-:W-:Y:S02]  /*0890*/  FFMA R10, R22, R12, R25 ;  /* 0x0000000c160a7223 */ /* 0x000fe40000000019 */
[----:B------:R-:W4:Y:S04]  /*08a0*/  LDG.E R12, desc[UR6][R26.64+0xb0] ;  /* 0x0000b0061a0c7981 */ /* 0x000f28000c1e1900 */
[----:B------:R-:W4:Y:S04]  /*08b0*/  LDG.E R25, desc[UR6][R26.64+0xe0] ;  /* 0x0000e0061a197981 */ /* 0x000f28000c1e1900 */
[----:B------:R-:W4:Y:S04]  /*08c0*/  LDG.E R26, desc[UR6][R26.64+0xf0] ;  /* 0x0000f0061a1a7981 */ /* 0x000f28000c1e1900 */
[----:B------:R2:W4:Y:S02]  /*08d0*/  LDG.E R27, desc[UR6][R18.64] ;  /* 0x00000006121b7981 */ /* 0x000524000c1e1900 */
[----:B--2---:R-:W-:-:S04]  /*08e0*/  IMAD.WIDE R18, R16, 0x4, R14 ;  /* 0x0000000410127825 */ /* 0x004fc800078e020e */
[--C-:B-----5:R-:W-:Y:S02]  /*08f0*/  IMAD.WIDE R20, R21, 0x4, R14.reuse ;  /* 0x0000000415147825 */ /* 0x120fe400078e020e */
[----:B------:R-:W2:Y:S04]  /*0900*/  LDG.E R18, desc[UR6][R18.64] ;  /* 0x0000000612127981 */ /* 0x000ea8000c1e1900 */
[----:B------:R-:W5:Y:S01]  /*0910*/  LDG.E R20, desc[UR6][R20.64] ;  /* 0x0000000614147981 */ /* 0x000f62000c1e1900 */
[----:B------:R-:W-:-:S04]  /*0920*/  IMAD.WIDE R22, R23, 0x4, R14 ;  /* 0x0000000417167825 */ /* 0x000fc800078e020e */
[--C-:B------:R-:W-:Y:S02]  /*0930*/  IMAD.WIDE R16, R17, 0x4, R14.reuse ;  /* 0x0000000411107825 */ /* 0x100fe400078e020e */
[----:B------:R-:W5:Y:S02]  /*0940*/  LDG.E R22, desc[UR6][R22.64] ;  /* 0x0000000616167981 */ /* 0x000f64000c1e1900 */
[----:B------:R-:W-:Y:S02]  /*0950*/  IMAD.WIDE R14, R29, 0x4, R14 ;  /* 0x000000041d0e7825 */ /* 0x000fe400078e020e */
[----:B------:R-:W5:Y:S04]  /*0960*/  LDG.E R16, desc[UR6][R16.64] ;  /* 0x0000000610107981 */ /* 0x000f68000c1e1900 */
[----:B------:R-:W5:Y:S01]  /*0970*/  LDG.E R14, desc[UR6][R14.64] ;  /* 0x000000060e0e7981 */ /* 0x000f62000c1e1900 */
[----:B---3--:R-:W-:-:S02]  /*0980*/  I2FP.F32.S32 R11, R11 ;  /* 0x0000000b000b7245 */ /* 0x008fc40000201400 */
[----:B------:R-:W-:Y:S02]  /*0990*/  IADD3 R9, PT, PT, R9, 0x10, RZ ;  /* 0x0000001009097810 */ /* 0x000fe40007ffe0ff */
[----:B----4-:R-:W-:Y:S02]  /*09a0*/  I2FP.F32.S32 R12, R12 ;  /* 0x0000000c000c7245 */ /* 0x010fe40000201400 */
[----:B------:R-:W-:Y:S02]  /*09b0*/  ISETP.NE.AND P1, PT, R9, RZ, PT ;  /* 0x000000ff0900720c */ /* 0x000fe40003f25270 */
[----:B------:R-:W-:Y:S01]  /*09c0*/  I2FP.F32.S32 R24, R24 ;  /* 0x0000001800187245 */ /* 0x000fe20000201400 */
[----:B------:R-:W-:Y:S01]  /*09d0*/  FFMA R11, R11, R27, R10 ;  /* 0x0000001b0b0b7223 */ /* 0x000fe2000000000a */
[----:B------:R-:W-:Y:S02]  /*09e0*/  I2FP.F32.S32 R10, R13 ;  /* 0x0000000d000a7245 */ /* 0x000fe40000201400 */
[----:B------:R-:W-:-:S02]  /*09f0*/  I2FP.F32.S32 R26, R26 ;  /* 0x0000001a001a7245 */ /* 0x000fc40000201400 */
[----:B------:R-:W-:Y:S01]  /*0a00*/  IADD3 R5, PT, PT, R5, 0x40, RZ ;  /* 0x0000004005057810 */ /* 0x000fe20007ffe0ff */
[----:B--2---:R-:W-:-:S04]  /*0a10*/  FFMA R11, R12, R18, R11 ;  /* 0x000000120c0b7223 */ /* 0x004fc8000000000b */
[----:B-----5:R-:W-:Y:S01]  /*0a20*/  FFMA R11, R10, R20, R11 ;  /* 0x000000140a0b7223 */ /* 0x020fe2000000000b */
[----:B------:R-:W-:-:S03]  /*0a30*/  I2FP.F32.S32 R10, R25 ;  /* 0x00000019000a7245 */ /* 0x000fc60000201400 */
[----:B------:R-:W-:-:S04]  /*0a40*/  FFMA R11, R24, R22, R11 ;  /* 0x00000016180b7223 */ /* 0x000fc8000000000b */
[----:B------:R-:W-:-:S04]  /*0a50*/  FFMA R11, R10, R16, R11 ;  /* 0x000000100a0b7223 */ /* 0x000fc8000000000b */
[----:B------:R-:W-:Y:S01]  /*0a60*/  FFMA R12, R26, R14, R11 ;  /* 0x0000000e1a0c7223 */ /* 0x000fe2000000000b */
[----:B------:R-:W-:Y:S06]  /*0a70*/  @P1 BRA `(.L_x_27) ;  /* 0xfffffff8005c1947 */ /* 0x000fec000383ffff */
.L_x_26:
[----:B------:R-:W-:Y:S05]  /*0a80*/  BSYNC.RECONVERGENT B1 ;  /* 0x0000000000017941 */ /* 0x000fea0003800200 */
.L_x_25:
[----:B------:R-:W-:Y:S05]  /*0a90*/  @!P0 BRA `(.L_x_24) ;  /* 0x0000000400f08947 */ /* 0x000fea0003800000 */
[----:B------:R-:W-:Y:S01]  /*0aa0*/  ISETP.GE.U32.AND P0, PT, R8, 0x8, PT ;  /* 0x000000080800780c */ /* 0x000fe20003f06070 */
[----:B------:R-:W-:Y:S01]  /*0ab0*/  BSSY.RECONVERGENT B1, `(.L_x_28) ;  /* 0x000003a000017945 */ /* 0x000fe20003800200 */
[----:B------:R-:W-:-:S04]  /*0ac0*/  LOP3.LUT R26, R7, 0x7, RZ, 0xc0, !PT ;  /* 0x00000007071a7812 */ /* 0x000fc800078ec0ff */
[----:B------:R-:W-:-:S07]  /*0ad0*/  ISETP.NE.AND P1, PT, R26, RZ, PT ;  /* 0x000000ff1a00720c */ /* 0x000fce0003f25270 */
[----:B------:R-:W-:Y:S06]  /*0ae0*/  @!P0 BRA `(.L_x_29) ;  /* 0x0000000000d88947 */ /* 0x000fec0003800000 */
[----:B------:R-:W0:Y:S08]  /*0af0*/  LDC.64 R16, c[0x0][0x390] ;  /* 0x0000e400ff107b82 */ /* 0x000e300000000a00 */
[----:B------:R-:W1:Y:S08]  /*0b00*/  LDC.64 R10, c[0x0][0x398] ;  /* 0x0000e600ff0a7b82 */ /* 0x000e700000000a00 */
[----:B------:R-:W2:Y:S01]  /*0b10*/  LDC.64 R8, c[0x0][0x3a0] ;  /* 0x0000e800ff087b82 */ /* 0x000ea20000000a00 */
[----:B0-----:R-:W-:-:S05]  /*0b20*/  IMAD.WIDE R16, R5, 0x4, R16 ;  /* 0x0000000405107825 */ /* 0x001fca00078e0210 */
[----:B------:R-:W2:Y:S04]  /*0b30*/  LDG.E R15, desc[UR6][R16.64] ;  /* 0x00000006100f7981 */ /* 0x000ea8000c1e1900 */
[----:B------:R-:W3:Y:S01]  /*0b40*/  LDG.E R13, desc[UR6][R16.64+0x10] ;  /* 0x00001006100d7981 */ /* 0x000ee2000c1e1900 */
[----:B-1----:R-:W-:-:S03]  /*0b50*/  IMAD.WIDE R10, R5, 0x4, R10 ;  /* 0x00000004050a7825 */ /* 0x002fc600078e020a */
[----:B------:R-:W4:Y:S04]  /*0b60*/  LDG.E R23, desc[UR6][R16.64+0x30] ;  /* 0x0000300610177981 */ /* 0x000f28000c1e1900 */
[----:B------:R-:W5:Y:S04]  /*0b70*/  LDG.E R20, desc[UR6][R10.64] ;  /* 0x000000060a147981 */ /* 0x000f68000c1e1900 */
[----:B------:R-:W4:Y:S04]  /*0b80*/  LDG.E R22, desc[UR6][R10.64+0x10] ;  /* 0x000010060a167981 */ /* 0x000f28000c1e1900 */
[----:B------:R-:W4:Y:S04]  /*0b90*/  LDG.E R29, desc[UR6][R16.64+0x40] ;  /* 0x00004006101d7981 */ /* 0x000f28000c1e1900 */
[----:B------:R-:W4:Y:S04]  /*0ba0*/  LDG.E R19, desc[UR6][R16.64+0x50] ;  /* 0x0000500610137981 */ /* 0x000f28000c1e1900 */
[----:B------:R-:W4:Y:S04]  /*0bb0*/  LDG.E R21, desc[UR6][R16.64+0x60] ;  /* 0x0000600610157981 */ /* 0x000f28000c1e1900 */
[----:B------:R-:W4:Y:S04]  /*0bc0*/  LDG.E R25, desc[UR6][R16.64+0x70] ;  /* 0x0000700610197981 */ /* 0x000f28000c1e1900 */
[----:B------:R-:W4:Y:S01]  /*0bd0*/  LDG.E R28, desc[UR6][R10.64+0x50] ;  /* 0x000050060a1c7981 */ /* 0x000f22000c1e1900 */
[----:B--2---:R-:W-:-:S05]  /*0be0*/  IMAD.WIDE R14, R15, 0x4, R8 ;  /* 0x000000040f0e7825 */ /* 0x004fca00078e0208 */
[----:B------:R3:W2:Y:S02]  /*0bf0*/  LDG.E R24, desc[UR6][R14.64] ;  /* 0x000000060e187981 */ /* 0x0006a4000c1e1900 */
[----:B---3--:R-:W-:Y:S02]  /*0c00*/  IMAD.WIDE R14, R13, 0x4, R8 ;  /* 0x000000040d0e7825 */ /* 0x008fe400078e0208 */
[----:B------:R0:W3:Y:S04]  /*0c10*/  LDG.E R13, desc[UR6][R16.64+0x20] ;  /* 0x00002006100d7981 */ /* 0x0000e8000c1e1900 */
[----:B------:R1:W3:Y:S01]  /*0c20*/  LDG.E R18, desc[UR6][R14.64] ;  /* 0x000000060e127981 */ /* 0x0002e2000c1e1900 */
[----:B-----5:R-:W-:Y:S02]  /*0c30*/  I2FP.F32.S32 R27, R20 ;  /* 0x00000014001b7245 */ /* 0x020fe40000201400 */
[----:B----4-:R-:W-:-:S02]  /*0c40*/  I2FP.F32.S32 R20, R22 ;  /* 0x0000001600147245 */ /* 0x010fc40000201400 */
[----:B------:R-:W4:Y:S01]  /*0c50*/  LDG.E R22, desc[UR6][R10.64+0x20] ;  /* 0x000020060a167981 */ /* 0x000f22000c1e1900 */
[----:B0-----:R-:W-:-:S03]  /*0c60*/  IMAD.WIDE R16, R29, 0x4, R8 ;  /* 0x000000041d107825 */ /* 0x001fc600078e0208 */
[----:B------:R-:W5:Y:S01]  /*0c70*/  LDG.E R29, desc[UR6][R10.64+0x60] ;  /* 0x000060060a1d7981 */ /* 0x000f62000c1e1900 */
[----:B-1----:R-:W-:-:S03]  /*0c80*/  IMAD.WIDE R14, R23, 0x4, R8 ;  /* 0x00000004170e7825 */ /* 0x002fc600078e0208 */
[----:B------:R-:W5:Y:S04]  /*0c90*/  LDG.E R16, desc[UR6][R16.64] ;  /* 0x0000000610107981 */ /* 0x000f68000c1e1900 */
[----:B------:R-:W5:Y:S01]  /*0ca0*/  LDG.E R14, desc[UR6][R14.64] ;  /* 0x000000060e0e7981 */ /* 0x000f62000c1e1900 */
[----:B--2---:R-:W-:-:S03]  /*0cb0*/  FFMA R27, R27, R24, R12 ;  /* 0x000000181b1b7223 */ /* 0x004fc6000000000c */
[----:B------:R-:W2:Y:S01]  /*0cc0*/  LDG.E R24, desc[UR6][R10.64+0x30] ;  /* 0x000030060a187981 */ /* 0x000ea2000c1e1900 */
[----:B---3--:R-:W-:-:S04]  /*0cd0*/  IMAD.WIDE R12, R13, 0x4, R8 ;  /* 0x000000040d0c7825 */ /* 0x008fc800078e0208 */
[----:B------:R-:W-:Y:S02]  /*0ce0*/  FFMA R23, R20, R18, R27 ;  /* 0x0000001214177223 */ /* 0x000fe4000000001b */
[----:B------:R-:W3:Y:S01]  /*0cf0*/  LDG.E R12, desc[UR6][R12.64] ;  /* 0x000000060c0c7981 */ /* 0x000ee2000c1e1900 */
[----:B------:R-:W-:-:S03]  /*0d00*/  IMAD.WIDE R18, R19, 0x4, R8 ;  /* 0x0000000413127825 */ /* 0x000fc600078e0208 */
[----:B------:R-:W3:Y:S01]  /*0d10*/  LDG.E R27, desc[UR6][R10.64+0x40] ;  /* 0x000040060a1b7981 */ /* 0x000ee2000c1e1900 */
[----:B------:R-:W-:-:S03]  /*0d20*/  IMAD.WIDE R20, R21, 0x4, R8 ;  /* 0x0000000415147825 */ /* 0x000fc600078e0208 */
[----:B------:R-:W3:Y:S01]  /*0d30*/  LDG.E R18, desc[UR6][R18.64] ;  /* 0x0000000612127981 */ /* 0x000ee2000c1e1900 */
[----:B------:R-:W-:-:S03]  /*0d40*/  IMAD.WIDE R8, R25, 0x4, R8 ;  /* 0x0000000419087825 */ /* 0x000fc600078e0208 */
[----:B------:R5:W3:Y:S04]  /*0d50*/  LDG.E R13, desc[UR6][R10.64+0x70] ;  /* 0x000070060a0d7981 */ /* 0x000ae8000c1e1900 */
[----:B------:R-:W3:Y:S04]  /*0d60*/  LDG.E R20, desc[UR6][R20.64] ;  /* 0x0000000614147981 */ /* 0x000ee8000c1e1900 */
[----:B------:R-:W3:Y:S01]  /*0d70*/  LDG.E R8, desc[UR6][R8.64] ;  /* 0x0000000608087981 */ /* 0x000ee2000c1e1900 */
[----:B----4-:R-:W-:Y:S02]  /*0d80*/  I2FP.F32.S32 R22, R22 ;  /* 0x0000001600167245 */ /* 0x010fe40000201400 */
[----:B------:R-:W-:-:S02]  /*0d90*/  I2FP.F32.S32 R28, R28 ;  /* 0x0000001c001c7245 */ /* 0x000fc40000201400 */
[----:B-----5:R-:W-:Y:S01]  /*0da0*/  I2FP.F32.S32 R10, R29 ;  /* 0x0000001d000a7245 */ /* 0x020fe20000201400 */
[----:B------:R-:W-:Y:S01]  /*0db0*/  VIADD R5, R5, 0x20 ;  /* 0x0000002005057836 */ /* 0x000fe20000000000 */
[----:B--2---:R-:W-:Y:S01]  /*0dc0*/  I2FP.F32.S32 R24, R24 ;  /* 0x0000001800187245 */ /* 0x004fe20000201400 */
[----:B---3--:R-:W-:Y:S01]  /*0dd0*/  FFMA R23, R22, R12, R23 ;  /* 0x0000000c16177223 */ /* 0x008fe20000000017 */
[----:B------:R-:W-:-:S03]  /*0de0*/  I2FP.F32.S32 R12, R27 ;  /* 0x0000001b000c7245 */ /* 0x000fc60000201400 */
[----:B------:R-:W-:-:S04]  /*0df0*/  FFMA R23, R24, R14, R23 ;  /* 0x0000000e18177223 */ /* 0x000fc80000000017 */
[----:B------:R-:W-:-:S04]  /*0e00*/  FFMA R23, R12, R16, R23 ;  /* 0x000000100c177223 */ /* 0x000fc80000000017 */
[----:B------:R-:W-:Y:S01]  /*0e10*/  FFMA R23, R28, R18, R23 ;  /* 0x000000121c177223 */ /* 0x000fe20000000017 */
[----:B------:R-:W-:-:S03]  /*0e20*/  I2FP.F32.S32 R12, R13 ;  /* 0x0000000d000c7245 */ /* 0x000fc60000201400 */
[----:B------:R-:W-:-:S04]  /*0e30*/  FFMA R23, R10, R20, R23 ;  /* 0x000000140a177223 */ /* 0x000fc80000000017 */
[----:B------:R-:W-:-:S07]  /*0e40*/  FFMA R12, R12, R8, R23 ;  /* 0x000000080c0c7223 */ /* 0x000fce0000000017 */
.L_x_29:
[----:B------:R-:W-:Y:S05]  /*0e50*/  BSYNC.RECONVERGENT B1 ;  /* 0x0000000000017941 */ /* 0x000fea0003800200 */
.L_x_28:
[----:B------:R-:W-:Y:S05]  /*0e60*/  @!P1 BRA `(.L_x_24) ;  /* 0x0000000000fc9947 */ /* 0x000fea0003800000 */
[----:B------:R-:W-:Y:S01]  /*0e70*/  ISETP.GE.U32.AND P0, PT, R26, 0x4, PT ;  /* 0x000000041a00780c */ /* 0x000fe20003f06070 */
[----:B------:R-:W-:Y:S01]  /*0e80*/  BSSY.RECONVERGENT B1, `(.L_x_30) ;  /* 0x0000022000017945 */ /* 0x000fe20003800200 */
[----:B------:R-:W-:-:S04]  /*0e90*/  LOP3.LUT R7, R7, 0x3, RZ, 0xc0, !PT ;  /* 0x0000000307077812 */ /* 0x000fc800078ec0ff */
[----:B------:R-:W-:-:S07]  /*0ea0*/  ISETP.NE.AND P1, PT, R7, RZ, PT ;  /* 0x000000ff0700720c */ /* 0x000fce0003f25270 */
[----:B------:R-:W-:Y:S06]  /*0eb0*/  @!P0 BRA `(.L_x_31) ;  /* 0x0000000000788947 */ /* 0x000fec0003800000 */
[----:B------:R-:W0:Y:S08]  /*0ec0*/  LDC.64 R8, c[0x0][0x390] ;  /* 0x0000e400ff087b82 */ /* 0x000e300000000a00 */
[----:B------:R-:W1:Y:S01]  /*0ed0*/  LDC.64 R10, c[0x0][0x398] ;  /* 0x0000e600ff0a7b82 */ /* 0x000e620000000a00 */
[----:B0-----:R-:W-:-:S07]  /*0ee0*/  IMAD.WIDE R24, R5, 0x4, R8 ;  /* 0x0000000405187825 */ /* 0x001fce00078e0208 */
[----:B------:R-:W0:Y:S01]  /*0ef0*/  LDC.64 R8, c[0x0][0x3a0] ;  /* 0x0000e800ff087b82 */ /* 0x000e220000000a00 */
[----:B------:R-:W0:Y:S04]  /*0f00*/  LDG.E R19, desc[UR6][R24.64] ;  /* 0x0000000618137981 */ /* 0x000e28000c1e1900 */
[----:B------:R-:W2:Y:S04]  /*0f10*/  LDG.E R15, desc[UR6][R24.64+0x10] ;  /* 0x00001006180f7981 */ /* 0x000ea8000c1e1900 */
[----:B------:R-:W3:Y:S04]  /*0f20*/  LDG.E R17, desc[UR6][R24.64+0x20] ;  /* 0x0000200618117981 */ /* 0x000ee8000c1e1900 */
[----:B------:R-:W4:Y:S01]  /*0f30*/  LDG.E R23, desc[UR6][R24.64+0x30] ;  /* 0x0000300618177981 */ /* 0x000f22000c1e1900 */
[----:B-1----:R-:W-:-:S05]  /*0f40*/  IMAD.WIDE R10, R5, 0x4, R10 ;  /* 0x00000004050a7825 */ /* 0x002fca00078e020a */
[----:B------:R-:W5:Y:S04]  /*0f50*/  LDG.E R13, desc[UR6][R10.64] ;  /* 0x000000060a0d7981 */ /* 0x000f68000c1e1900 */
[----:B------:R-:W5:Y:S04]  /*0f60*/  LDG.E R20, desc[UR6][R10.64+0x10] ;  /* 0x000010060a147981 */ /* 0x000f68000c1e1900 */
[----:B------:R-:W5:Y:S04]  /*0f70*/  LDG.E R21, desc[UR6][R10.64+0x20] ;  /* 0x000020060a157981 */ /* 0x000f68000c1e1900 */
[----:B------:R-:W5:Y:S01]  /*0f80*/  LDG.E R22, desc[UR6][R10.64+0x30] ;  /* 0x000030060a167981 */ /* 0x000f62000c1e1900 */
[----:B0-----:R-:W-:-:S04]  /*0f90*/  IMAD.WIDE R18, R19, 0x4, R8 ;  /* 0x0000000413127825 */ /* 0x001fc800078e0208 */
[--C-:B--2---:R-:W-:Y:S02]  /*0fa0*/  IMAD.WIDE R14, R15, 0x4, R8.reuse ;  /* 0x000000040f0e7825 */ /* 0x104fe400078e0208 */
[----:B------:R-:W2:Y:S02]  /*0fb0*/  LDG.E R19, desc[UR6][R18.64] ;  /* 0x0000000612137981 */ /* 0x000ea4000c1e1900 */
[--C-:B---3--:R-:W-:Y:S02]  /*0fc0*/  IMAD.WIDE R16, R17, 0x4, R8.reuse ;  /* 0x0000000411107825 */ /* 0x108fe400078e0208 */
[----:B------:R-:W3:Y:S02]  /*0fd0*/  LDG.E R14, desc[UR6][R14.64] ;  /* 0x000000060e0e7981 */ /* 0x000ee4000c1e1900 */
[----:B----4-:R-:W-:Y:S02]  /*0fe0*/  IMAD.WIDE R8, R23, 0x4, R8 ;  /* 0x0000000417087825 */ /* 0x010fe400078e0208 */
[----:B------:R-:W4:Y:S04]  /*0ff0*/  LDG.E R16, desc[UR6][R16.64] ;  /* 0x0000000610107981 */ /* 0x000f28000c1e1900 */
[----:B------:R-:W4:Y:S01]  /*1000*/  LDG.E R8, desc[UR6][R8.64] ;  /* 0x0000000608087981 */ /* 0x000f22000c1e1900 */
[----:B-----5:R-:W-:-:S02]  /*1010*/  I2FP.F32.S32 R13, R13 ;  /* 0x0000000d000d7245 */ /* 0x020fc40000201400 */
[----:B------:R-:W-:Y:S02]  /*1020*/  I2FP.F32.S32 R20, R20 ;  /* 0x0000001400147245 */ /* 0x000fe40000201400 */
[----:B------:R-:W-:Y:S01]  /*1030*/  IADD3 R5, PT, PT, R5, 0x10, RZ ;  /* 0x0000001005057810 */ /* 0x000fe20007ffe0ff */
[----:B--2---:R-:W-:Y:S01]  /*1040*/  FFMA R13, R13, R19, R12 ;  /* 0x000000130d0d7223 */ /* 0x004fe2000000000c */
[----:B------:R-:W-:-:S03]  /*1050*/  I2FP.F32.S32 R12, R21 ;  /* 0x00000015000c7245 */ /* 0x000fc60000201400 */
[----:B---3--:R-:W-:Y:S01]  /*1060*/  FFMA R13, R20, R14, R13 ;  /* 0x0000000e140d7223 */ /* 0x008fe2000000000d */
[----:B------:R-:W-:-:S03]  /*1070*/  I2FP.F32.S32 R19, R22 ;  /* 0x0000001600137245 */ /* 0x000fc60000201400 */
[----:B----4-:R-:W-:-:S04]  /*1080*/  FFMA R12, R12, R16, R13 ;  /* 0x000000100c0c7223 */ /* 0x010fc8000000000d */
[----:B------:R-:W-:-:S07]  /*1090*/  FFMA R12, R19, R8, R12 ;  /* 0x00000008130c7223 */ /* 0x000fce000000000c */
.L_x_31:
[----:B------:R-:W-:Y:S05]  /*10a0*/  BSYNC.RECONVERGENT B1 ;  /* 0x0000000000017941 */ /* 0x000fea0003800200 */
.L_x_30:
[----:B------:R-:W-:Y:S05]  /*10b0*/  @!P1 BRA `(.L_x_24) ;  /* 0x0000000000689947 */ /* 0x000fea0003800000 */
[----:B------:R-:W0:Y:S08]  /*10c0*/  LDC.64 R10, c[0x0][0x390] ;  /* 0x0000e400ff0a7b82 */ /* 0x000e300000000a00 */
[----:B------:R-:W1:Y:S08]  /*10d0*/  LDC.64 R14, c[0x0][0x398] ;  /* 0x0000e600ff0e7b82 */ /* 0x000e700000000a00 */
[----:B------:R-:W2:Y:S01]  /*10e0*/  LDC.64 R8, c[0x0][0x3a0] ;  /* 0x0000e800ff087b82 */ /* 0x000ea20000000a00 */
[----:B0-----:R-:W-:-:S05]  /*10f0*/  IMAD.WIDE R10, R5, 0x4, R10 ;  /* 0x00000004050a7825 */ /* 0x001fca00078e020a */
[----:B------:R-:W2:Y:S01]  /*1100*/  LDG.E R17, desc[UR6][R10.64] ;  /* 0x000000060a117981 */ /* 0x000ea2000c1e1900 */
[----:B-1----:R-:W-:-:S05]  /*1110*/  IMAD.WIDE R14, R5, 0x4, R14 ;  /* 0x00000004050e7825 */ /* 0x002fca00078e020e */
[----:B------:R-:W3:Y:S01]  /*1120*/  LDG.E R5, desc[UR6][R14.64] ;  /* 0x000000060e057981 */ /* 0x000ee2000c1e1900 */
[----:B------:R-:W-:Y:S01]  /*1130*/  ISETP.NE.AND P0, PT, R7, 0x1, PT ;  /* 0x000000010700780c */ /* 0x000fe20003f05270 */
[----:B--2---:R-:W-:-:S06]  /*1140*/  IMAD.WIDE R16, R17, 0x4, R8 ;  /* 0x0000000411107825 */ /* 0x004fcc00078e0208 */
[----:B------:R-:W2:Y:S01]  /*1150*/  LDG.E R16, desc[UR6][R16.64] ;  /* 0x0000000610107981 */ /* 0x000ea2000c1e1900 */
[----:B---3--:R-:W-:-:S05]  /*1160*/  I2FP.F32.S32 R5, R5 ;  /* 0x0000000500057245 */ /* 0x008fca0000201400 */
[----:B--2---:R-:W-:Y:S01]  /*1170*/  FFMA R12, R5, R16, R12 ;  /* 0x00000010050c7223 */ /* 0x004fe2000000000c */
[----:B------:R-:W-:Y:S06]  /*1180*/  @!P0 BRA `(.L_x_24) ;  /* 0x0000000000348947 */ /* 0x000fec0003800000 */
[----:B------:R-:W-:Y:S01]  /*1190*/  ISETP.NE.AND P0, PT, R7, 0x2, PT ;  /* 0x000000020700780c */ /* 0x000fe20003f05270 */
[----:B------:R-:W2:Y:S04]  /*11a0*/  LDG.E R17, desc[UR6][R10.64+0x10] ;  /* 0x000010060a117981 */ /* 0x000ea8000c1e1900 */
[----:B------:R-:W3:Y:S08]  /*11b0*/  LDG.E R5, desc[UR6][R14.64+0x10] ;  /* 0x000010060e057981 */ /* 0x000ef0000c1e1900 */
[----:B------:R-:W4:Y:S04]  /*11c0*/  @P0 LDG.E R13, desc[UR6][R10.64+0x20] ;  /* 0x000020060a0d0981 */ /* 0x000f28000c1e1900 */
[----:B------:R-:W5:Y:S01]  /*11d0*/  @P0 LDG.E R7, desc[UR6][R14.64+0x20] ;  /* 0x000020060e070981 */ /* 0x000f62000c1e1900 */
[----:B--2---:R-:W-:-:S06]  /*11e0*/  IMAD.WIDE R16, R17, 0x4, R8 ;  /* 0x0000000411107825 */ /* 0x004fcc00078e0208 */
[----:B------:R-:W2:Y:S01]  /*11f0*/  LDG.E R16, desc[UR6][R16.64] ;  /* 0x0000000610107981 */ /* 0x000ea2000c1e1900 */
[----:B----4-:R-:W-:-:S06]  /*1200*/  @P0 IMAD.WIDE R8, R13, 0x4, R8 ;  /* 0x000000040d080825 */ /* 0x010fcc00078e0208 */
[----:B------:R-:W4:Y:S01]  /*1210*/  @P0 LDG.E R8, desc[UR6][R8.64] ;  /* 0x0000000608080981 */ /* 0x000f22000c1e1900 */
[----:B---3--:R-:W-:Y:S02]  /*1220*/  I2FP.F32.S32 R5, R5 ;  /* 0x0000000500057245 */ /* 0x008fe40000201400 */
[----:B-----5:R-:W-:-:S03]  /*1230*/  @P0 I2FP.F32.S32 R7, R7 ;  /* 0x0000000700070245 */ /* 0x020fc60000201400 */
[----:B--2---:R-:W-:-:S04]  /*1240*/  FFMA R12, R5, R16, R12 ;  /* 0x00000010050c7223 */ /* 0x004fc8000000000c */
[----:B----4-:R-:W-:-:S07]  /*1250*/  @P0 FFMA R12, R7, R8, R12 ;  /* 0x00000008070c0223 */ /* 0x010fce000000000c */
.L_x_24:
[----:B------:R-:W-:Y:S05]  /*1260*/  BSYNC.RECONVERGENT B0 ;  /* 0x0000000000007941 */ /* 0x000fea0003800200 */
.L_x_23:
[----:B------:R-:W-:Y:S01]  /*1270*/  UMOV UR5, 0xffffffff ;  /* 0xffffffff00057882 */ /* 0x000fe20000000000 */
[----:B------:R-:W-:Y:S02]  /*1280*/  ISETP.NE.AND P0, PT, R3, RZ, PT ;  /* 0x000000ff0300720c */ /* 0x000fe40003f05270 */
[----:B------:R-:W-:Y:S11]  /*1290*/  BRA.DIV UR5, `(.L_x_32) ;  /* 0x0000000205747947 */ /* 0x000ff6000b800000 */
[----:B------:R-:W0:Y:S02]  /*12a0*/  SHFL.DOWN PT, R5, R12, 0x2, 0x1f ;  /* 0x08401f000c057f89 */ /* 0x000e2400000e0000 */
[----:B0-----:R-:W-:-:S05]  /*12b0*/  FADD R5, R5, R12 ;  /* 0x0000000c05057221 */ /* 0x001fca0000000000 */
[----:B------:R0:W1:Y:S02]  /*12c0*/  SHFL.DOWN PT, R10, R5, 0x1, 0x1f ;  /* 0x08201f00050a7f89 */ /* 0x00006400000e0000 */
.L_x_38:
[----:B------:R-:W2:Y:S01]  /*12d0*/  @!P0 LDC.64 R8, c[0x0][0x3a8] ;  /* 0x0000ea00ff088b82 */ /* 0x000ea20000000a00 */
[----:B01----:R-:W-:Y:S01]  /*12e0*/  FADD R5, R5, R10 ;  /* 0x0000000a05057221 */ /* 0x003fe20000000000 */
[----:B--2---:R-:W-:-:S05]  /*12f0*/  @!P0 IMAD.WIDE R8, R4, 0x4, R8 ;  /* 0x0000000404088825 */ /* 0x004fca00078e0208 */
[----:B------:R0:W-:Y:S01]  /*1300*/  @!P0 STG.E desc[UR6][R8.64], R5 ;  /* 0x0000000508008986 */ /* 0x0001e2000c101906 */
[----:B------:R-:W-:-:S13]  /*1310*/  ISETP.NE.AND P0, PT, R0, RZ, PT ;  /* 0x000000ff0000720c */ /* 0x000fda0003f05270 */
[----:B0-----:R-:W-:Y:S05]  /*1320*/  @P0 BRA `(.L_x_33) ;  /* 0x0000000000340947 */ /* 0x001fea0003800000 */
[----:B------:R-:W0:Y:S01]  /*1330*/  S2R R10, SR_LANEID ;  /* 0x00000000000a7919 */ /* 0x000e220000000000 */
[----:B------:R-:W-:Y:S01]  /*1340*/  VOTEU.ANY UR5, UPT, PT ;  /* 0x0000000000057886 */ /* 0x000fe200038e0100 */
[----:B------:R-:W1:Y:S01]  /*1350*/  LDC.64 R8, c[0x0][0x380] ;  /* 0x0000e000ff087b82 */ /* 0x000e620000000a00 */
[----:B------:R-:W-:Y:S08]  /*1360*/  FLO.U32 R7, UR5 ;  /* 0x0000000500077d00 */ /* 0x000ff000080e0000 */
[----:B------:R-:W2:Y:S02]  /*1370*/  POPC R4, UR5 ;  /* 0x0000000500047d09 */ /* 0x000ea40008000000 */
[----:B--2---:R-:W-:-:S02]  /*1380*/  SHF.L.U32 R5, R4, 0x3, RZ ;  /* 0x0000000304057819 */ /* 0x004fc400000006ff */
[----:B0-----:R-:W-:-:S13]  /*1390*/  ISETP.EQ.U32.AND P0, PT, R7, R10, PT ;  /* 0x0000000a0700720c */ /* 0x001fda0003f02070 */
[----:B-1----:R-:W2:Y:S01]  /*13a0*/  @P0 ATOMG.E.ADD.STRONG.GPU PT, R8, desc[UR6][R8.64], R5 ;  /* 0x80000005080809a8 */ /* 0x002ea200081ef106 */
[----:B------:R-:W0:Y:S02]  /*13b0*/  S2R R10, SR_LTMASK ;  /* 0x00000000000a7919 */ /* 0x000e240000003900 */
[----:B0-----:R-:W-:-:S04]  /*13c0*/  LOP3.LUT R10, R10, UR5, RZ, 0xc0, !PT ;  /* 0x000000050a0a7c12 */ /* 0x001fc8000f8ec0ff */
[----:B------:R-:W0:Y:S01]  /*13d0*/  POPC R11, R10 ;  /* 0x0000000a000b7309 */ /* 0x000e220000000000 */
[----:B--2---:R-:W0:Y:S02]  /*13e0*/  SHFL.IDX PT, R4, R8, R7, 0x1f ;  /* 0x00001f0708047589 */ /* 0x004e2400000e0000 */
[----:B0-----:R-:W-:-:S07]  /*13f0*/  LEA R4, R11, R4, 0x3 ;  /* 0x000000040b047211 */ /* 0x001fce00078e18ff */
.L_x_33:
[----:B------:R-:W-:Y:S05]  /*1400*/  WARPSYNC.ALL ;  /* 0x0000000000007948 */ /* 0x000fea0003800000 */
[----:B------:R-:W0:Y:S01]  /*1410*/  SHFL.IDX PT, R5, R4, RZ, 0x1f ;  /* 0x00001fff04057589 */ /* 0x000e2200000e0000 */
[----:B------:R-:W1:Y:S01]  /*1420*/  LDCU UR5, c[0x0][0x3b0] ;  /* 0x00007600ff0577ac */ /* 0x000e620008000800 */
[----:B0-----:R-:W-:-:S04]  /*1430*/  LEA.HI R4, R0, R5, RZ, 0x1e ;  /* 0x0000000500047211 */ /* 0x001fc800078ff0ff */
[----:B-1----:R-:W-:-:S13]  /*1440*/  ISETP.GE.AND P0, PT, R4, UR5, PT ;  /* 0x0000000504007c0c */ /* 0x002fda000bf06270 */
[----:B------:R-:W-:Y:S05]  /*1450*/  @!P0 BRA `(.L_x_34) ;  /* 0xffffffec00688947 */ /* 0x000fea000383ffff */
[----:B------:R-:W-:Y:S05]  /*1460*/  EXIT ;  /* 0x000000000000794d */ /* 0x000fea0003800000 */
.L_x_32:
[----:B------:R-:W-:Y:S01]  /*1470*/  HFMA2 R9, -RZ, RZ, 0, 1.847743988037109375e-06 ;  /* 0x0000001fff097431 */ /* 0x000fe200000001ff */
[----:B------:R-:W-:Y:S01]  /*1480*/  BSSY B0, `(.L_x_35) ;  /* 0x0000006000007945 */ /* 0x000fe20003800000 */
[----:B------:R-:W-:Y:S01]  /*1490*/  IMAD.MOV.U32 R8, RZ, RZ, 0x2 ;  /* 0x00000002ff087424 */ /* 0x000fe200078e00ff */
[----:B------:R-:W-:-:S07]  /*14a0*/  MOV R7, 0xffffffff ;  /* 0xffffffff00077802 */ /* 0x000fce0000000f00 */
[----:B------:R-:W-:Y:S05]  /*14b0*/  WARPSYNC.COLLECTIVE R7, `(.L_x_36) ;  /* 0x0000000007087348 */ /* 0x000fea0003c00000 */
[----:B------:R0:W1:Y:S02]  /*14c0*/  SHFL.DOWN P1, R10, R12, R8, R9 ;  /* 0x080000080c0a7389 */ /* 0x0000640000020009 */
[----:B01----:R-:W-:Y:S05]  /*14d0*/  ENDCOLLECTIVE ;  /* 0x000000000000791b */ /* 0x003fea0003800000 */
.L_x_36:
[----:B------:R-:W-:Y:S05]  /*14e0*/  BSYNC B0 ;  /* 0x0000000000007941 */ /* 0x000fea0003800000 */
.L_x_35:
[----:B------:R-:W-:Y:S01]  /*14f0*/  MOV R5, R10 ;  /* 0x0000000a00057202 */ /* 0x000fe20000000f00 */
[----:B------:R-:W-:Y:S01]  /*1500*/  HFMA2 R8, -RZ, RZ, 0, 5.9604644775390625e-08 ;  /* 0x00000001ff087431 */ /* 0x000fe200000001ff */
[----:B------:R-:W-:Y:S02]  /*1510*/  MOV R9, 0x1f ;  /* 0x0000001f00097802 */ /* 0x000fe40000000f00 */
[----:B------:R-:W-:Y:S01]  /*1520*/  MOV R7, 0xffffffff ;  /* 0xffffffff00077802 */ /* 0x000fe20000000f00 */
[----:B------:R-:W-:-:S04]  /*1530*/  FADD R5, R5, R12 ;  /* 0x0000000c05057221 */ /* 0x000fc80000000000 */
[----:B------:R-:W-:-:S07]  /*1540*/  IMAD.MOV.U32 R12, RZ, RZ, R5 ;  /* 0x000000ffff0c7224 */ /* 0x000fce00078e0005 */
[----:B------:R-:W-:Y:S05]  /*1550*/  WARPSYNC.COLLECTIVE R7, `(.L_x_37) ;  /* 0x0000000007087348 */ /* 0x000fea0003c00000 */
[----:B------:R0:W1:Y:S02]  /*1560*/  SHFL.DOWN P1, R10, R12, R8, R9 ;  /* 0x080000080c0a7389 */ /* 0x0000640000020009 */
[----:B01----:R-:W-:Y:S05]  /*1570*/  ENDCOLLECTIVE ;  /* 0x000000000000791b */ /* 0x003fea0003800000 */
.L_x_37:
[----:B------:R-:W-:Y:S05]  /*1580*/  BRA `(.L_x_38) ;  /* 0xfffffffc00507947 */ /* 0x000fea000383ffff */
.L_x_39:
        /* <DEDUP_REMOVED lines=15> */
.L_x_67:


//--------------------- .text.spmv2               --------------------------
	.section	.text.spmv2,"ax",@progbits
	.align	128
        .global         spmv2
        .type           spmv2,@function
        .size           spmv2,(.L_x_68 - spmv2)
        .other          spmv2,@"STO_CUDA_ENTRY STV_DEFAULT"
spmv2:
.text.spmv2:
[----:B------:R-:W-:Y:S01]  /*0000*/  LDC R1, c[0x0][0x37c] ;  /* 0x0000df00ff017b82 */ /* 0x000fe20000000800 */
[----:B------:R-:W0:Y:S01]  /*0010*/  S2R R0, SR_TID.X ;  /* 0x0000000000007919 */ /* 0x000e220000002100 */
[----:B------:R-:W1:Y:S01]  /*0020*/  LDCU UR4, c[0x0][0x360] ;  /* 0x00006c00ff0477ac */ /* 0x000e620008000800 */
[----:B------:R-:W2:Y:S01]  /*0030*/  S2R R3, SR_CTAID.X ;  /* 0x0000000000037919 */ /* 0x000ea20000002500 */
[----:B------:R-:W3:Y:S01]  /*0040*/  LDCU UR5, c[0x0][0x3a8] ;  /* 0x00007500ff0577ac */ /* 0x000ee20008000800 */
[----:B-1----:R-:W-:Y:S01]  /*0050*/  USHF.R.U32.HI UR4, URZ, 0x5, UR4 ;  /* 0x00000005ff047899 */ /* 0x002fe20008011604 */
[----:B0-----:R-:W-:-:S05]  /*0060*/  SHF.R.U32.HI R2, RZ, 0x5, R0 ;  /* 0x00000005ff027819 */ /* 0x001fca0000011600 */
[----:B--2---:R-:W-:-:S05]  /*0070*/  IMAD R2, R3, UR4, R2 ;  /* 0x0000000403027c24 */ /* 0x004fca000f8e0202 */
[----:B---3--:R-:W-:-:S13]  /*0080*/  ISETP.GE.AND P0, PT, R2, UR5, PT ;  /* 0x0000000502007c0c */ /* 0x008fda000bf06270 */
[----:B------:R-:W-:Y:S05]  /*0090*/  @P0 EXIT ;  /* 0x000000000000094d */ /* 0x000fea0003800000 */
[----:B------:R-:W0:Y:S01]  /*00a0*/  LDC.64 R4, c[0x0][0x380] ;  /* 0x0000e000ff047b82 */ /* 0x000e220000000a00 */
[----:B------:R-:W1:Y:S01]  /*00b0*/  LDCU.64 UR6, c[0x0][0x358] ;  /* 0x00006b00ff0677ac */ /* 0x000e620008000a00 */
[----:B0-----:R-:W-:-:S05]  /*00c0*/  IMAD.WIDE R4, R2, 0x4, R4 ;  /* 0x0000000402047825 */ /* 0x001fca00078e0204 */
[----:B-1----:R-:W2:Y:S04]  /*00d0*/  LDG.E R6, desc[UR6][R4.64] ;  /* 0x0000000604067981 */ /* 0x002ea8000c1e1900 */
[----:B------:R-:W3:Y:S01]  /*00e0*/  LDG.E R7, desc[UR6][R4.64+0x4] ;  /* 0x0000040604077981 */ /* 0x000ee2000c1e1900 */
[----:B------:R-:W-:Y:S01]  /*00f0*/  LOP3.LUT R3, R0, 0x1f, RZ, 0xc0, !PT ;  /* 0x0000001f00037812 */ /* 0x000fe200078ec0ff */
[----:B------:R-:W-:Y:S01]  /*0100*/  BSSY.RECONVERGENT B0, `(.L_x_40) ;  /* 0x00000f4000007945 */ /* 0x000fe20003800200 */
[----:B------:R-:W-:Y:S02]  /*0110*/  HFMA2 R27, -RZ, RZ, 0, 0 ;  /* 0x00000000ff1b7431 */ /* 0x000fe400000001ff */
[----:B--2---:R-:W-:-:S04]  /*0120*/  IADD3 R8, PT, PT, R3, R6, RZ ;  /* 0x0000000603087210 */ /* 0x004fc80007ffe0ff */
[----:B---3--:R-:W-:-:S13]  /*0130*/  ISETP.GE.AND P0, PT, R8, R7, PT ;  /* 0x000000070800720c */ /* 0x008fda0003f06270 */
[----:B------:R-:W-:Y:S05]  /*0140*/  @P0 BRA `(.L_x_41) ;  /* 0x0000000c00bc0947 */ /* 0x000fea0003800000 */
[----:B------:R-:W-:Y:S01]  /*0150*/  MOV R4, R8 ;  /* 0x0000000800047202 */ /* 0x000fe20000000f00 */
[----:B------:R-:W-:Y:S01]  /*0160*/  BSSY.RECONVERGENT B1, `(.L_x_42) ;  /* 0x000007a000017945 */ /* 0x000fe20003800200 */
[----:B------:R-:W-:Y:S02]  /*0170*/  LOP3.LUT R5, RZ, R6, RZ, 0x33, !PT ;  /* 0x00000006ff057212 */ /* 0x000fe400078e33ff */
        /* <DEDUP_REMOVED lines=8> */
[----:B------:R-:W0:Y:S01]  /*0200*/  LDC.64 R12, c[0x0][0x388] ;  /* 0x0000e200ff0c7b82 */ /* 0x000e220000000a00 */
[----:B------:R-:W-:Y:S02]  /*0210*/  LOP3.LUT R7, R5, 0xffffff0, RZ, 0xc0, !PT ;  /* 0x0ffffff005077812 */ /* 0x000fe400078ec0ff */
[----:B------:R-:W-:Y:S02]  /*0220*/  MOV R27, RZ ;  /* 0x000000ff001b7202 */ /* 0x000fe40000000f00 */
[----:B------:R-:W-:-:S03]  /*0230*/  IADD3 R7, PT, PT, -R7, RZ, RZ ;  /* 0x000000ff07077210 */ /* 0x000fc60007ffe1ff */
[----:B------:R-:W1:Y:S01]  /*0240*/  LDC.64 R14, c[0x0][0x390] ;  /* 0x0000e400ff0e7b82 */ /* 0x000e620000000a00 */
[----:B0-----:R-:W-:-:S04]  /*0250*/  IADD3 R12, P1, PT, R12, 0x400, RZ ;  /* 0x000004000c0c7810 */ /* 0x001fc80007f3e0ff */
[----:B------:R-:W-:Y:S02]  /*0260*/  IADD3.X R13, PT, PT, RZ, R13, RZ, P1, !PT ;  /* 0x0000000dff0d7210 */ /* 0x000fe40000ffe4ff */
[----:B-1----:R-:W-:-:S04]  /*0270*/  IADD3 R14, P2, PT, R14, 0x400, RZ ;  /* 0x000004000e0e7810 */ /* 0x002fc80007f5e0ff */
[----:B------:R-:W-:-:S09]  /*0280*/  IADD3.X R15, PT, PT, RZ, R15, RZ, P2, !PT ;  /* 0x0000000fff0f7210 */ /* 0x000fd200017fe4ff */
.L_x_44:
[C---:B------:R-:W-:Y:S01]  /*0290*/  IMAD.WIDE R28, R4.reuse, 0x4, R12 ;  /* 0x00000004041c7825 */ /* 0x040fe200078e020c */
[----:B------:R-:W0:Y:S04]  /*02a0*/  LDC.64 R16, c[0x0][0x398] ;  /* 0x0000e600ff107b82 */ /* 0x000e280000000a00 */
[----:B------:R-:W0:Y:S04]  /*02b0*/  LDG.E R11, desc[UR6][R28.64+-0x400] ;  /* 0xfffc00061c0b7981 */ /* 0x000e28000c1e1900 */
[----:B------:R-:W2:Y:S01]  /*02c0*/  LDG.E R9, desc[UR6][R28.64+-0x380] ;  /* 0xfffc80061c097981 */ /* 0x000ea2000c1e1900 */
[----:B------:R-:W-:-:S03]  /*02d0*/  IMAD.WIDE R20, R4, 0x4, R14 ;  /* 0x0000000404147825 */ /* 0x000fc600078e020e */
[----:B------:R-:W3:Y:S04]  /*02e0*/  LDG.E R25, desc[UR6][R28.64+-0x300] ;  /* 0xfffd00061c197981 */ /* 0x000ee8000c1e1900 */
[----:B------:R-:W4:Y:S04]  /*02f0*/  LDG.E R18, desc[UR6][R20.64+-0x400] ;  /* 0xfffc000614127981 */ /* 0x000f28000c1e1900 */
[----:B------:R-:W5:Y:S04]  /*0300*/  LDG.E R19, desc[UR6][R28.64+-0x280] ;  /* 0xfffd80061c137981 */ /* 0x000f68000c1e1900 */
[----:B------:R-:W5:Y:S04]  /*0310*/  LDG.E R22, desc[UR6][R20.64+-0x380] ;  /* 0xfffc800614167981 */ /* 0x000f68000c1e1900 */
[----:B------:R-:W5:Y:S01]  /*0320*/  LDG.E R23, desc[UR6][R20.64+-0x280] ;  /* 0xfffd800614177981 */ /* 0x000f62000c1e1900 */
[----:B0-----:R-:W-:-:S06]  /*0330*/  IMAD.WIDE R10, R11, 0x4, R16 ;  /* 0x000000040b0a7825 */ /* 0x001fcc00078e0210 */
[----:B------:R-:W5:Y:S01]  /*0340*/  LDG.E R10, desc[UR6][R10.64] ;  /* 0x000000060a0a7981 */ /* 0x000f62000c1e1900 */
[----:B--2---:R-:W-:-:S06]  /*0350*/  IMAD.WIDE R8, R9, 0x4, R16 ;  /* 0x0000000409087825 */ /* 0x004fcc00078e0210 */
[----:B------:R-:W2:Y:S01]  /*0360*/  LDG.E R8, desc[UR6][R8.64] ;  /* 0x0000000608087981 */ /* 0x000ea2000c1e1900 */
[----:B----4-:R-:W-:-:S03]  /*0370*/  I2FP.F32.S32 R18, R18 ;  /* 0x0000001200127245 */ /* 0x010fc60000201400 */
[----:B------:R-:W4:Y:S01]  /*0380*/  LDG.E R9, desc[UR6][R28.64+-0x200] ;  /* 0xfffe00061c097981 */ /* 0x000f22000c1e1900 */
[----:B---3--:R-:W-:-:S05]  /*0390*/  IMAD.WIDE R24, R25, 0x4, R16 ;  /* 0x0000000419187825 */ /* 0x008fca00078e0210 */
[----:B------:R-:W3:Y:S04]  /*03a0*/  LDG.E R11, desc[UR6][R24.64] ;  /* 0x00000006180b7981 */ /* 0x000ee8000c1e1900 */
[----:B------:R-:W3:Y:S01]  /*03b0*/  LDG.E R25, desc[UR6][R28.64+-0x180] ;  /* 0xfffe80061c197981 */ /* 0x000ee2000c1e1900 */
[----:B-----5:R-:W-:-:S03]  /*03c0*/  I2FP.F32.S32 R22, R22 ;  /* 0x0000001600167245 */ /* 0x020fc60000201400 */
[----:B------:R-:W5:Y:S01]  /*03d0*/  LDG.E R24, desc[UR6][R20.64+-0x80] ;  /* 0xffff800614187981 */ /* 0x000f62000c1e1900 */
[----:B------:R-:W-:-:S03]  /*03e0*/  FFMA R27, R18, R10, R27 ;  /* 0x0000000a121b7223 */ /* 0x000fc6000000001b */
[----:B------:R-:W3:Y:S01]  /*03f0*/  LDG.E R10, desc[UR6][R20.64+-0x300] ;  /* 0xfffd0006140a7981 */ /* 0x000ee2000c1e1900 */
[----:B------:R-:W-:-:S06]  /*0400*/  IMAD.WIDE R18, R19, 0x4, R16 ;  /* 0x0000000413127825 */ /* 0x000fcc00078e0210 */
[----:B------:R-:W5:Y:S01]  /*0410*/  LDG.E R19, desc[UR6][R18.64] ;  /* 0x0000000612137981 */ /* 0x000f62000c1e1900 */
[----:B--2---:R-:W-:-:S03]  /*0420*/  FFMA R26, R22, R8, R27 ;  /* 0x00000008161a7223 */ /* 0x004fc6000000001b */
[----:B------:R-:W2:Y:S01]  /*0430*/  LDG.E R22, desc[UR6][R20.64+-0x200] ;  /* 0xfffe000614167981 */ /* 0x000ea2000c1e1900 */
[----:B----4-:R-:W-:-:S03]  /*0440*/  IMAD.WIDE R8, R9, 0x4, R16 ;  /* 0x0000000409087825 */ /* 0x010fc600078e0210 */
[----:B------:R-:W4:Y:S04]  /*0450*/  LDG.E R27, desc[UR6][R28.64+-0x100] ;  /* 0xffff00061c1b7981 */ /* 0x000f28000c1e1900 */
[----:B------:R-:W4:Y:S04]  /*0460*/  LDG.E R18, desc[UR6][R20.64+-0x180] ;  /* 0xfffe800614127981 */ /* 0x000f28000c1e1900 */
[----:B------:R-:W4:Y:S01]  /*0470*/  LDG.E R8, desc[UR6][R8.64] ;  /* 0x0000000608087981 */ /* 0x000f22000c1e1900 */
[----:B---3--:R-:W-:-:S05]  /*0480*/  I2FP.F32.S32 R10, R10 ;  /* 0x0000000a000a7245 */ /* 0x008fca0000201400 */
[----:B------:R-:W-:Y:S01]  /*0490*/  FFMA R26, R10, R11, R26 ;  /* 0x0000000b0a1a7223 */ /* 0x000fe2000000001a */
[----:B------:R-:W-:Y:S01]  /*04a0*/  IMAD.WIDE R10, R25, 0x4, R16 ;  /* 0x00000004190a7825 */ /* 0x000fe200078e0210 */
[----:B------:R-:W-:Y:S02]  /*04b0*/  I2FP.F32.S32 R25, R23 ;  /* 0x0000001700197245 */ /* 0x000fe40000201400 */
[----:B------:R-:W3:Y:S04]  /*04c0*/  LDG.E R23, desc[UR6][R28.64+-0x80] ;  /* 0xffff80061c177981 */ /* 0x000ee8000c1e1900 */
[----:B------:R-:W3:Y:S01]  /*04d0*/  LDG.E R10, desc[UR6][R10.64] ;  /* 0x000000060a0a7981 */ /* 0x000ee2000c1e1900 */
[----:B-----5:R-:W-:-:S03]  /*04e0*/  FFMA R25, R25, R19, R26 ;  /* 0x0000001319197223 */ /* 0x020fc6000000001a */
[----:B------:R-:W5:Y:S01]  /*04f0*/  LDG.E R19, desc[UR6][R28.64] ;  /* 0x000000061c137981 */ /* 0x000f62000c1e1900 */
[----:B--2---:R-:W-:Y:S01]  /*0500*/  I2FP.F32.S32 R22, R22 ;  /* 0x0000001600167245 */ /* 0x004fe20000201400 */
[----:B----4-:R-:W-:Y:S01]  /*0510*/  IMAD.WIDE R26, R27, 0x4, R16 ;  /* 0x000000041b1a7825 */ /* 0x010fe200078e0210 */
[----:B------:R-:W-:Y:S01]  /*0520*/  I2FP.F32.S32 R18, R18 ;  /* 0x0000001200127245 */ /* 0x000fe20000201400 */
[----:B------:R-:W2:Y:S02]  /*0530*/  LDG.E R11, desc[UR6][R28.64+0x100] ;  /* 0x000100061c0b7981 */ /* 0x000ea4000c1e1900 */
[----:B------:R-:W-:Y:S02]  /*0540*/  FFMA R25, R22, R8, R25 ;  /* 0x0000000816197223 */ /* 0x000fe40000000019 */
[----:B------:R-:W4:Y:S04]  /*0550*/  LDG.E R8, desc[UR6][R20.64+-0x100] ;  /* 0xffff000614087981 */ /* 0x000f28000c1e1900 */
[----:B------:R-:W2:Y:S04]  /*0560*/  LDG.E R9, desc[UR6][R26.64] ;  /* 0x000000061a097981 */ /* 0x000ea8000c1e1900 */
[----:B------:R-:W2:Y:S01]  /*0570*/  LDG.E R27, desc[UR6][R28.64+0x80] ;  /* 0x000080061c1b7981 */ /* 0x000ea2000c1e1900 */
[----:B---3--:R-:W-:-:S04]  /*0580*/  IMAD.WIDE R22, R23, 0x4, R16 ;  /* 0x0000000417167825 */ /* 0x008fc800078e0210 */
[----:B------:R-:W-:Y:S02]  /*0590*/  FFMA R10, R18, R10, R25 ;  /* 0x0000000a120a7223 */ /* 0x000fe40000000019 */
[----:B------:R-:W3:Y:S01]  /*05a0*/  LDG.E R25, desc[UR6][R22.64] ;  /* 0x0000000616197981 */ /* 0x000ee2000c1e1900 */
[----:B-----5:R-:W-:-:S06]  /*05b0*/  IMAD.WIDE R18, R19, 0x4, R16 ;  /* 0x0000000413127825 */ /* 0x020fcc00078e0210 */
[----:B------:R2:W5:Y:S04]  /*05c0*/  LDG.E R19, desc[UR6][R18.64] ;  /* 0x0000000612137981 */ /* 0x000568000c1e1900 */
[----:B------:R-:W5:Y:S01]  /*05d0*/  LDG.E R23, desc[UR6][R20.64] ;  /* 0x0000000614177981 */ /* 0x000f62000c1e1900 */
[----:B----4-:R-:W-:Y:S02]  /*05e0*/  I2FP.F32.S32 R8, R8 ;  /* 0x0000000800087245 */ /* 0x010fe40000201400 */
[----:B------:R-:W-:Y:S01]  /*05f0*/  I2FP.F32.S32 R24, R24 ;  /* 0x0000001800187245 */ /* 0x000fe20000201400 */
[----:B------:R-:W4:Y:S02]  /*0600*/  LDG.E R22, desc[UR6][R20.64+0x100] ;  /* 0x0001000614167981 */ /* 0x000f24000c1e1900 */
[----:B--2---:R-:W-:-:S02]  /*0610*/  FFMA R18, R8, R9, R10 ;  /* 0x0000000908127223 */ /* 0x004fc4000000000a */
[----:B------:R-:W2:Y:S01]  /*0620*/  LDG.E R9, desc[UR6][R20.64+0x80] ;  /* 0x0000800614097981 */ /* 0x000ea2000c1e1900 */
[----:B------:R-:W-:-:S04]  /*0630*/  IMAD.WIDE R10, R11, 0x4, R16 ;  /* 0x000000040b0a7825 */ /* 0x000fc800078e0210 */
[----:B------:R-:W-:Y:S02]  /*0640*/  IMAD.WIDE R26, R27, 0x4, R16 ;  /* 0x000000041b1a7825 */ /* 0x000fe400078e0210 */
[----:B------:R-:W4:Y:S04]  /*0650*/  LDG.E R10, desc[UR6][R10.64] ;  /* 0x000000060a0a7981 */ /* 0x000f28000c1e1900 */
[----:B------:R-:W4:Y:S04]  /*0660*/  LDG.E R8, desc[UR6][R26.64] ;  /* 0x000000061a087981 */ /* 0x000f28000c1e1900 */
[----:B------:R-:W4:Y:S04]  /*0670*/  LDG.E R11, desc[UR6][R20.64+0x280] ;  /* 0x00028006140b7981 */ /* 0x000f28000c1e1900 */
[----:B------:R-:W4:Y:S04]  /*0680*/  LDG.E R26, desc[UR6][R20.64+0x300] ;  /* 0x00030006141a7981 */ /* 0x000f28000c1e1900 */
[----:B------:R-:W4:Y:S01]  /*0690*/  LDG.E R27, desc[UR6][R20.64+0x380] ;  /* 0x00038006141b7981 */ /* 0x000f22000c1e1900 */
[----:B---3--:R-:W-:-:S03]  /*06a0*/  FFMA R24, R24, R25, R18 ;  /* 0x0000001918187223 */ /* 0x008fc60000000012 */
[----:B------:R-:W3:Y:S01]  /*06b0*/  LDG.E R18, desc[UR6][R28.64+0x180] ;  /* 0x000180061c127981 */ /* 0x000ee2000c1e1900 */
[----:B-----5:R-:W-:-:S03]  /*06c0*/  I2FP.F32.S32 R25, R23 ;  /* 0x0000001700197245 */ /* 0x020fc60000201400 */
[----:B------:R-:W5:Y:S02]  /*06d0*/  LDG.E R23, desc[UR6][R28.64+0x200] ;  /* 0x000200061c177981 */ /* 0x000f64000c1e1900 */
[----:B------:R-:W-:Y:S02]  /*06e0*/  FFMA R24, R25, R19, R24 ;  /* 0x0000001319187223 */ /* 0x000fe40000000018 */
[----:B------:R-:W5:Y:S04]  /*06f0*/  LDG.E R25, desc[UR6][R28.64+0x280] ;  /* 0x000280061c197981 */ /* 0x000f68000c1e1900 */
[----:B------:R-:W5:Y:S04]  /*0700*/  LDG.E R19, desc[UR6][R28.64+0x300] ;  /* 0x000300061c137981 */ /* 0x000f68000c1e1900 */
[----:B------:R-:W5:Y:S01]  /*0710*/  LDG.E R29, desc[UR6][R28.64+0x380] ;  /* 0x000380061c1d7981 */ /* 0x000f62000c1e1900 */
[----:B--2---:R-:W-:-:S05]  /*0720*/  I2FP.F32.S32 R9, R9 ;  /* 0x0000000900097245 */ /* 0x004fca0000201400 */
[----:B----4-:R-:W-:Y:S01]  /*0730*/  FFMA R9, R9, R8, R24 ;  /* 0x0000000809097223 */ /* 0x010fe20000000018 */
[----:B------:R-:W-:-:S05]  /*0740*/  I2FP.F32.S32 R8, R22 ;  /* 0x0000001600087245 */ /* 0x000fca0000201400 */
[----:B------:R-:W-:Y:S02]  /*0750*/  FFMA R8, R8, R10, R9 ;  /* 0x0000000a08087223 */ /* 0x000fe40000000009 */
[----:B------:R-:W2:Y:S04]  /*0760*/  LDG.E R9, desc[UR6][R20.64+0x180] ;  /* 0x0001800614097981 */ /* 0x000ea8000c1e1900 */
[----:B------:R3:W4:Y:S02]  /*0770*/  LDG.E R10, desc[UR6][R20.64+0x200] ;  /* 0x00020006140a7981 */ /* 0x000724000c1e1900 */
[----:B---3--:R-:W-:-:S06]  /*0780*/  IMAD.WIDE R20, R18, 0x4, R16 ;  /* 0x0000000412147825 */ /* 0x008fcc00078e0210 */
[----:B------:R-:W3:Y:S01]  /*0790*/  LDG.E R21, desc[UR6][R20.64] ;  /* 0x0000000614157981 */ /* 0x000ee2000c1e1900 */
[----:B-----5:R-:W-:-:S04]  /*07a0*/  IMAD.WIDE R22, R23, 0x4, R16 ;  /* 0x0000000417167825 */ /* 0x020fc800078e0210 */
[--C-:B------:R-:W-:Y:S02]  /*07b0*/  IMAD.WIDE R24, R25, 0x4, R16.reuse ;  /* 0x0000000419187825 */ /* 0x100fe400078e0210 */
[----:B------:R-:W5:Y:S02]  /*07c0*/  LDG.E R22, desc[UR6][R22.64] ;  /* 0x0000000616167981 */ /* 0x000f64000c1e1900 */
[--C-:B------:R-:W-:Y:S02]  /*07d0*/  IMAD.WIDE R18, R19, 0x4, R16.reuse ;  /* 0x0000000413127825 */ /* 0x100fe400078e0210 */
[----:B------:R-:W5:Y:S04]  /*07e0*/  LDG.E R24, desc[UR6][R24.64] ;  /* 0x0000000618187981 */ /* 0x000f68000c1e1900 */
[----:B------:R-:W5:Y:S01]  /*07f0*/  LDG.E R18, desc[UR6][R18.64] ;  /* 0x0000000612127981 */ /* 0x000f62000c1e1900 */
[----:B------:R-:W-:-:S06]  /*0800*/  IMAD.WIDE R16, R29, 0x4, R16 ;  /* 0x000000041d107825 */ /* 0x000fcc00078e0210 */
[----:B------:R-:W5:Y:S01]  /*0810*/  LDG.E R16, desc[UR6][R16.64] ;  /* 0x0000000610107981 */ /* 0x000f62000c1e1900 */
[----:B------:R-:W-:Y:S02]  /*0820*/  IADD3 R7, PT, PT, R7, 0x10, RZ ;  /* 0x0000001007077810 */ /* 0x000fe40007ffe0ff */
[----:B--2---:R-:W-:Y:S02]  /*0830*/  I2FP.F32.S32 R9, R9 ;  /* 0x0000000900097245 */ /* 0x004fe40000201400 */
[----:B------:R-:W-:Y:S02]  /*0840*/  ISETP.NE.AND P1, PT, R7, RZ, PT ;  /* 0x000000ff0700720c */ /* 0x000fe40003f25270 */
[----:B----4-:R-:W-:Y:S02]  /*0850*/  I2FP.F32.S32 R10, R10 ;  /* 0x0000000a000a7245 */ /* 0x010fe40000201400 */
[----:B------:R-:W-:Y:S02]  /*0860*/  I2FP.F32.S32 R26, R26 ;  /* 0x0000001a001a7245 */ /* 0x000fe40000201400 */
[----:B------:R-:W-:Y:S01]  /*0870*/  IADD3 R4, PT, PT, R4, 0x200, RZ ;  /* 0x0000020004047810 */ /* 0x000fe20007ffe0ff */
[----:B---3--:R-:W-:Y:S01]  /*0880*/  FFMA R9, R9, R21, R8 ;  /* 0x0000001509097223 */ /* 0x008fe20000000008 */
[----:B------:R-:W-:-:S03]  /*0890*/  I2FP.F32.S32 R8, R11 ;  /* 0x0000000b00087245 */ /* 0x000fc60000201400 */
[----:B-----5:R-:W-:-:S04]  /*08a0*/  FFMA R9, R10, R22, R9 ;  /* 0x000000160a097223 */ /* 0x020fc80000000009 */
[----:B------:R-:W-:Y:S01]  /*08b0*/  FFMA R9, R8, R24, R9 ;  /* 0x0000001808097223 */ /* 0x000fe20000000009 */
[----:B------:R-:W-:-:S03]  /*08c0*/  I2FP.F32.S32 R8, R27 ;  /* 0x0000001b00087245 */ /* 0x000fc60000201400 */
[----:B------:R-:W-:-:S04]  /*08d0*/  FFMA R9, R26, R18, R9 ;  /* 0x000000121a097223 */ /* 0x000fc80000000009 */
[----:B------:R-:W-:Y:S01]  /*08e0*/  FFMA R27, R8, R16, R9 ;  /* 0x00000010081b7223 */ /* 0x000fe20000000009 */
[----:B------:R-:W-:Y:S06]  /*08f0*/  @P1 BRA `(.L_x_44) ;  /* 0xfffffff800641947 */ /* 0x000fec000383ffff */
.L_x_43:
[----:B------:R-:W-:Y:S05]  /*0900*/  BSYNC.RECONVERGENT B1 ;  /* 0x0000000000017941 */ /* 0x000fea0003800200 */
.L_x_42:
        /* <DEDUP_REMOVED lines=10> */
[----:B------:R-:W2:Y:S01]  /*09b0*/  LDG.E R15, desc[UR6][R10.64] ;  /* 0x000000060a0f7981 */ /* 0x000ea2000c1e1900 */
[----:B-1----:R-:W-:-:S03]  /*09c0*/  IMAD.WIDE R8, R4, 0x4, R8 ;  /* 0x0000000404087825 */ /* 0x002fc600078e0208 */
[----:B------:R-:W3:Y:S04]  /*09d0*/  LDG.E R29, desc[UR6][R10.64+0x80] ;  /* 0x000080060a1d7981 */ /* 0x000ee8000c1e1900 */
[----:B------:R-:W4:Y:S04]  /*09e0*/  LDG.E R12, desc[UR6][R8.64] ;  /* 0x00000006080c7981 */ /* 0x000f28000c1e1900 */
[----:B------:R-:W5:Y:S04]  /*09f0*/  LDG.E R13, desc[UR6][R10.64+0x100] ;  /* 0x000100060a0d7981 */ /* 0x000f68000c1e1900 */
[----:B------:R-:W5:Y:S04]  /*0a00*/  LDG.E R23, desc[UR6][R10.64+0x180] ;  /* 0x000180060a177981 */ /* 0x000f68000c1e1900 */
[----:B------:R-:W5:Y:S04]  /*0a10*/  LDG.E R17, desc[UR6][R10.64+0x280] ;  /* 0x000280060a117981 */ /* 0x000f68000c1e1900 */
[----:B------:R-:W5:Y:S04]  /*0a20*/  LDG.E R19, desc[UR6][R10.64+0x300] ;  /* 0x000300060a137981 */ /* 0x000f68000c1e1900 */
[----:B------:R-:W5:Y:S04]  /*0a30*/  LDG.E R25, desc[UR6][R10.64+0x380] ;  /* 0x000380060a197981 */ /* 0x000f68000c1e1900 */
[----:B------:R-:W5:Y:S04]  /*0a40*/  LDG.E R20, desc[UR6][R8.64+0x80] ;  /* 0x0000800608147981 */ /* 0x000f68000c1e1900 */
[----:B------:R-:W5:Y:S04]  /*0a50*/  LDG.E R21, desc[UR6][R8.64+0x100] ;  /* 0x0001000608157981 */ /* 0x000f68000c1e1900 */
[----:B------:R-:W5:Y:S01]  /*0a60*/  LDG.E R26, desc[UR6][R8.64+0x200] ;  /* 0x00020006081a7981 */ /* 0x000f62000c1e1900 */
[----:B--2---:R-:W-:-:S06]  /*0a70*/  IMAD.WIDE R14, R15, 0x4, R6 ;  /* 0x000000040f0e7825 */ /* 0x004fcc00078e0206 */
[----:B------:R-:W2:Y:S04]  /*0a80*/  LDG.E R14, desc[UR6][R14.64] ;  /* 0x000000060e0e7981 */ /* 0x000ea8000c1e1900 */
[----:B------:R0:W2:Y:S01]  /*0a90*/  LDG.E R15, desc[UR6][R10.64+0x200] ;  /* 0x000200060a0f7981 */ /* 0x0000a2000c1e1900 */
[----:B---3--:R-:W-:Y:S01]  /*0aa0*/  IMAD.WIDE R28, R29, 0x4, R6 ;  /* 0x000000041d1c7825 */ /* 0x008fe200078e0206 */
[----:B----4-:R-:W-:-:S03]  /*0ab0*/  I2FP.F32.S32 R16, R12 ;  /* 0x0000000c00107245 */ /* 0x010fc60000201400 */
[--C-:B-----5:R-:W-:Y:S01]  /*0ac0*/  IMAD.WIDE R12, R13, 0x4, R6.reuse ;  /* 0x000000040d0c7825 */ /* 0x120fe200078e0206 */
[----:B------:R-:W3:Y:S03]  /*0ad0*/  LDG.E R22, desc[UR6][R28.64] ;  /* 0x000000061c167981 */ /* 0x000ee6000c1e1900 */
[--C-:B0-----:R-:W-:Y:S02]  /*0ae0*/  IMAD.WIDE R10, R23, 0x4, R6.reuse ;  /* 0x00000004170a7825 */ /* 0x101fe400078e0206 */
[----:B------:R-:W4:Y:S04]  /*0af0*/  LDG.E R12, desc[UR6][R12.64] ;  /* 0x000000060c0c7981 */ /* 0x000f28000c1e1900 */
[----:B------:R-:W5:Y:S04]  /*0b00*/  LDG.E R23, desc[UR6][R8.64+0x180] ;  /* 0x0001800608177981 */ /* 0x000f68000c1e1900 */
[----:B------:R-:W4:Y:S01]  /*0b10*/  LDG.E R10, desc[UR6][R10.64] ;  /* 0x000000060a0a7981 */ /* 0x000f22000c1e1900 */
[----:B------:R-:W-:-:S03]  /*0b20*/  IMAD.WIDE R18, R19, 0x4, R6 ;  /* 0x0000000413127825 */ /* 0x000fc600078e0206 */
[----:B------:R-:W4:Y:S04]  /*0b30*/  LDG.E R28, desc[UR6][R8.64+0x280] ;  /* 0x00028006081c7981 */ /* 0x000f28000c1e1900 */
[----:B------:R-:W4:Y:S04]  /*0b40*/  LDG.E R29, desc[UR6][R8.64+0x300] ;  /* 0x00030006081d7981 */ /* 0x000f28000c1e1900 */
[----:B------:R0:W4:Y:S04]  /*0b50*/  LDG.E R11, desc[UR6][R8.64+0x380] ;  /* 0x00038006080b7981 */ /* 0x000128000c1e1900 */
[----:B------:R-:W4:Y:S01]  /*0b60*/  LDG.E R18, desc[UR6][R18.64] ;  /* 0x0000000612127981 */ /* 0x000f22000c1e1900 */
[----:B--2---:R-:W-:Y:S01]  /*0b70*/  FFMA R27, R16, R14, R27 ;  /* 0x0000000e101b7223 */ /* 0x004fe2000000001b */
[----:B------:R-:W-:-:S06]  /*0b80*/  IMAD.WIDE R16, R17, 0x4, R6 ;  /* 0x0000000411107825 */ /* 0x000fcc00078e0206 */
[----:B------:R-:W2:Y:S01]  /*0b90*/  LDG.E R16, desc[UR6][R16.64] ;  /* 0x0000000610107981 */ /* 0x000ea2000c1e1900 */
[----:B------:R-:W-:-:S06]  /*0ba0*/  IMAD.WIDE R14, R15, 0x4, R6 ;  /* 0x000000040f0e7825 */ /* 0x000fcc00078e0206 */
[----:B------:R-:W2:Y:S01]  /*0bb0*/  LDG.E R14, desc[UR6][R14.64] ;  /* 0x000000060e0e7981 */ /* 0x000ea2000c1e1900 */
[----:B------:R-:W-:-:S06]  /*0bc0*/  IMAD.WIDE R6, R25, 0x4, R6 ;  /* 0x0000000419067825 */ /* 0x000fcc00078e0206 */
[----:B------:R-:W2:Y:S01]  /*0bd0*/  LDG.E R6, desc[UR6][R6.64] ;  /* 0x0000000606067981 */ /* 0x000ea2000c1e1900 */
[----:B------:R-:W-:Y:S02]  /*0be0*/  I2FP.F32.S32 R20, R20 ;  /* 0x0000001400147245 */ /* 0x000fe40000201400 */
[----:B------:R-:W-:-:S03]  /*0bf0*/  I2FP.F32.S32 R21, R21 ;  /* 0x0000001500157245 */ /* 0x000fc60000201400 */
[----:B---3--:R-:W-:Y:S01]  /*0c00*/  FFMA R27, R20, R22, R27 ;  /* 0x00000016141b7223 */ /* 0x008fe2000000001b */
[----:B-----5:R-:W-:-:S03]  /*0c10*/  I2FP.F32.S32 R20, R23 ;  /* 0x0000001700147245 */ /* 0x020fc60000201400 */
[----:B----4-:R-:W-:Y:S01]  /*0c20*/  FFMA R21, R21, R12, R27 ;  /* 0x0000000c15157223 */ /* 0x010fe2000000001b */
[----:B------:R-:W-:-:S03]  /*0c30*/  I2FP.F32.S32 R26, R26 ;  /* 0x0000001a001a7245 */ /* 0x000fc60000201400 */
[----:B------:R-:W-:Y:S01]  /*0c40*/  FFMA R21, R20, R10, R21 ;  /* 0x0000000a14157223 */ /* 0x000fe20000000015 */
[----:B------:R-:W-:Y:S02]  /*0c50*/  I2FP.F32.S32 R28, R28 ;  /* 0x0000001c001c7245 */ /* 0x000fe40000201400 */
[----:B0-----:R-:W-:Y:S02]  /*0c60*/  I2FP.F32.S32 R8, R29 ;  /* 0x0000001d00087245 */ /* 0x001fe40000201400 */
[----:B------:R-:W-:Y:S02]  /*0c70*/  I2FP.F32.S32 R10, R11 ;  /* 0x0000000b000a7245 */ /* 0x000fe40000201400 */
[----:B------:R-:W-:Y:S01]  /*0c80*/  IADD3 R4, PT, PT, R4, 0x100, RZ ;  /* 0x0000010004047810 */ /* 0x000fe20007ffe0ff */
[----:B--2---:R-:W-:-:S04]  /*0c90*/  FFMA R21, R26, R14, R21 ;  /* 0x0000000e1a157223 */ /* 0x004fc80000000015 */
[----:B------:R-:W-:-:S04]  /*0ca0*/  FFMA R21, R28, R16, R21 ;  /* 0x000000101c157223 */ /* 0x000fc80000000015 */
[----:B------:R-:W-:-:S04]  /*0cb0*/  FFMA R21, R8, R18, R21 ;  /* 0x0000001208157223 */ /* 0x000fc80000000015 */
[----:B------:R-:W-:-:S07]  /*0cc0*/  FFMA R27, R10, R6, R21 ;  /* 0x000000060a1b7223 */ /* 0x000fce0000000015 */
.L_x_46:
[----:B------:R-:W-:Y:S05]  /*0cd0*/  BSYNC.RECONVERGENT B1 ;  /* 0x0000000000017941 */ /* 0x000fea0003800200 */
.L_x_45:
        /* <DEDUP_REMOVED lines=29> */
[----:B------:R-:W-:Y:S02]  /*0eb0*/  I2FP.F32.S32 R20, R20 ;  /* 0x0000001400147245 */ /* 0x000fe40000201400 */
[----:B------:R-:W-:Y:S01]  /*0ec0*/  IADD3 R4, PT, PT, R4, 0x80, RZ ;  /* 0x0000008004047810 */ /* 0x000fe20007ffe0ff */
[----:B--2---:R-:W-:Y:S01]  /*0ed0*/  FFMA R18, R18, R14, R27 ;  /* 0x0000000e12127223 */ /* 0x004fe2000000001b */
[----:B------:R-:W-:-:S03]  /*0ee0*/  I2FP.F32.S32 R14, R19 ;  /* 0x00000013000e7245 */ /* 0x000fc60000201400 */
[----:B---3--:R-:W-:-:S04]  /*0ef0*/  FFMA R17, R17, R12, R18 ;  /* 0x0000000c11117223 */ /* 0x008fc80000000012 */
[----:B----4-:R-:W-:-:S04]  /*0f00*/  FFMA R17, R20, R10, R17 ;  /* 0x0000000a14117223 */ /* 0x010fc80000000011 */
[----:B------:R-:W-:-:S07]  /*0f10*/  FFMA R27, R14, R6, R17 ;  /* 0x000000060e1b7223 */ /* 0x000fce0000000011 */
.L_x_48:
[----:B------:R-:W-:Y:S05]  /*0f20*/  BSYNC.RECONVERGENT B1 ;  /* 0x0000000000017941 */ /* 0x000fea0003800200 */
.L_x_47:
[----:B------:R-:W-:Y:S05]  /*0f30*/  @!P1 BRA `(.L_x_41) ;  /* 0x0000000000409947 */ /* 0x000fea0003800000 */
[----:B------:R-:W0:Y:S01]  /*0f40*/  LDC.64 R6, c[0x0][0x388] ;  /* 0x0000e200ff067b82 */ /* 0x000e220000000a00 */
[----:B------:R-:W-:-:S07]  /*0f50*/  IADD3 R5, PT, PT, -R5, RZ, RZ ;  /* 0x000000ff05057210 */ /* 0x000fce0007ffe1ff */
[----:B------:R-:W1:Y:S08]  /*0f60*/  LDC.64 R8, c[0x0][0x390] ;  /* 0x0000e400ff087b82 */ /* 0x000e700000000a00 */
[----:B------:R-:W2:Y:S02]  /*0f70*/  LDC.64 R10, c[0x0][0x398] ;  /* 0x0000e600ff0a7b82 */ /* 0x000ea40000000a00 */
.L_x_49:
[----:B0-----:R-:W-:-:S06]  /*0f80*/  IMAD.WIDE R14, R4, 0x4, R6 ;  /* 0x00000004040e7825 */ /* 0x001fcc00078e0206 */
[----:B------:R-:W2:Y:S01]  /*0f90*/  LDG.E R15, desc[UR6][R14.64] ;  /* 0x000000060e0f7981 */ /* 0x000ea2000c1e1900 */
[----:B-1----:R-:W-:-:S06]  /*0fa0*/  IMAD.WIDE R12, R4, 0x4, R8 ;  /* 0x00000004040c7825 */ /* 0x002fcc00078e0208 */
[----:B------:R-:W3:Y:S01]  /*0fb0*/  LDG.E R12, desc[UR6][R12.64] ;  /* 0x000000060c0c7981 */ /* 0x000ee2000c1e1900 */
[----:B------:R-:W-:Y:S01]  /*0fc0*/  IADD3 R5, PT, PT, R5, 0x1, RZ ;  /* 0x0000000105057810 */ /* 0x000fe20007ffe0ff */
[----:B--2---:R-:W-:-:S06]  /*0fd0*/  IMAD.WIDE R16, R15, 0x4, R10 ;  /* 0x000000040f107825 */ /* 0x004fcc00078e020a */
[----:B------:R-:W2:Y:S01]  /*0fe0*/  LDG.E R16, desc[UR6][R16.64] ;  /* 0x0000000610107981 */ /* 0x000ea2000c1e1900 */
[----:B------:R-:W-:Y:S02]  /*0ff0*/  ISETP.NE.AND P0, PT, R5, RZ, PT ;  /* 0x000000ff0500720c */ /* 0x000fe40003f05270 */
[----:B---3--:R-:W-:Y:S02]  /*1000*/  I2FP.F32.S32 R18, R12 ;  /* 0x0000000c00127245 */ /* 0x008fe40000201400 */
[----:B------:R-:W-:-:S03]  /*1010*/  IADD3 R4, PT, PT, R4, 0x20, RZ ;  /* 0x0000002004047810 */ /* 0x000fc60007ffe0ff */
[----:B--2---:R-:W-:-:S06]  /*1020*/  FFMA R27, R18, R16, R27 ;  /* 0x00000010121b7223 */ /* 0x004fcc000000001b */
[----:B------:R-:W-:Y:S05]  /*1030*/  @P0 BRA `(.L_x_49) ;  /* 0xfffffffc00d00947 */ /* 0x000fea000383ffff */
.L_x_41:
[----:B------:R-:W-:Y:S05]  /*1040*/  BSYNC.RECONVERGENT B0 ;  /* 0x0000000000007941 */ /* 0x000fea0003800200 */
.L_x_40:
[----:B------:R-:W0:Y:S01]  /*1050*/  S2UR UR5, SR_CgaCtaId ;  /* 0x00000000000579c3 */ /* 0x000e220000008800 */
[----:B------:R-:W-:Y:S01]  /*1060*/  UMOV UR4, 0x400 ;  /* 0x0000040000047882 */ /* 0x000fe20000000000 */
[----:B------:R-:W-:Y:S01]  /*1070*/  ISETP.GT.U32.AND P1, PT, R3, 0xf, PT ;  /* 0x0000000f0300780c */ /* 0x000fe20003f24070 */
[----:B------:R-:W-:Y:S01]  /*1080*/  BSSY.RECONVERGENT B0, `(.L_x_50) ;  /* 0x0000023000007945 */ /* 0x000fe20003800200 */
[----:B------:R-:W-:Y:S01]  /*1090*/  PLOP3.LUT P0, PT, PT, PT, PT, 0x8, 0x80 ;  /* 0x000000000080781c */ /* 0x000fe20003f0e170 */
[----:B0-----:R-:W-:-:S06]  /*10a0*/  ULEA UR4, UR5, UR4, 0x18 ;  /* 0x0000000405047291 */ /* 0x001fcc000f8ec0ff */
[----:B------:R-:W-:-:S05]  /*10b0*/  LEA R0, R0, UR4, 0x2 ;  /* 0x0000000400007c11 */ /* 0x000fca000f8e10ff */
[----:B------:R0:W-:Y:S01]  /*10c0*/  STS [R0], R27 ;  /* 0x0000001b00007388 */ /* 0x0001e20000000800 */
[----:B------:R-:W-:Y:S06]  /*10d0*/  BAR.SYNC.DEFER_BLOCKING 0x0 ;  /* 0x0000000000007b1d */ /* 0x000fec0000010000 */
[----:B------:R-:W-:Y:S05]  /*10e0*/  @P1 BRA `(.L_x_51) ;  /* 0x0000000000701947 */ /* 0x000fea0003800000 */
[----:B------:R-:W-:Y:S01]  /*10f0*/  LDS R4, [R0+0x40] ;  /* 0x0000400000047984 */ /* 0x000fe20000000800 */
[----:B------:R-:W-:-:S03]  /*1100*/  ISETP.GT.U32.AND P1, PT, R3, 0x7, PT ;  /* 0x000000070300780c */ /* 0x000fc60003f24070 */
[----:B------:R-:W1:Y:S02]  /*1110*/  LDS R5, [R0] ;  /* 0x0000000000057984 */ /* 0x000e640000000800 */
[----:B-1----:R-:W-:-:S05]  /*1120*/  FADD R5, R4, R5 ;  /* 0x0000000504057221 */ /* 0x002fca0000000000 */
[----:B------:R1:W-:Y:S03]  /*1130*/  STS [R0], R5 ;  /* 0x0000000500007388 */ /* 0x0003e60000000800 */
[----:B------:R-:W-:Y:S05]  /*1140*/  @P1 BRA `(.L_x_51) ;  /* 0x0000000000581947 */ /* 0x000fea0003800000 */
[----:B------:R-:W-:Y:S01]  /*1150*/  LDS R4, [R0+0x20] ;  /* 0x0000200000047984 */ /* 0x000fe20000000800 */
[----:B------:R-:W-:-:S03]  /*1160*/  ISETP.GT.U32.AND P1, PT, R3, 0x3, PT ;  /* 0x000000030300780c */ /* 0x000fc60003f24070 */
[----:B-1----:R-:W1:Y:S02]  /*1170*/  LDS R5, [R0] ;  /* 0x0000000000057984 */ /* 0x002e640000000800 */
[----:B-1----:R-:W-:-:S05]  /*1180*/  FADD R5, R4, R5 ;  /* 0x0000000504057221 */ /* 0x002fca0000000000 */
[----:B------:R2:W-:Y:S03]  /*1190*/  STS [R0], R5 ;  /* 0x0000000500007388 */ /* 0x0005e60000000800 */
[----:B------:R-:W-:Y:S05]  /*11a0*/  @P1 BRA `(.L_x_51) ;  /* 0x0000000000401947 */ /* 0x000fea0003800000 */
[----:B------:R-:W-:Y:S01]  /*11b0*/  LDS R4, [R0+0x10] ;  /* 0x0000100000047984 */ /* 0x000fe20000000800 */
[----:B------:R-:W-:-:S03]  /*11c0*/  ISETP.GT.U32.AND P1, PT, R3, 0x1, PT ;  /* 0x000000010300780c */ /* 0x000fc60003f24070 */
[----:B--2---:R-:W1:Y:S02]  /*11d0*/  LDS R5, [R0] ;  /* 0x0000000000057984 */ /* 0x004e640000000800 */
[----:B-1----:R-:W-:-:S05]  /*11e0*/  FADD R5, R4, R5 ;  /* 0x0000000504057221 */ /* 0x002fca0000000000 */
[----:B------:R3:W-:Y:S03]  /*11f0*/  STS [R0], R5 ;  /* 0x0000000500007388 */ /* 0x0007e60000000800 */
[----:B------:R-:W-:Y:S05]  /*1200*/  @P1 BRA `(.L_x_51) ;  /* 0x0000000000281947 */ /* 0x000fea0003800000 */
[----:B------:R-:W-:Y:S01]  /*1210*/  LDS R4, [R0+0x8] ;  /* 0x0000080000047984 */ /* 0x000fe20000000800 */
[----:B------:R-:W-:-:S03]  /*1220*/  ISETP.NE.AND P1, PT, R3, RZ, PT ;  /* 0x000000ff0300720c */ /* 0x000fc60003f25270 */
[----:B---3--:R-:W1:Y:S10]  /*1230*/  LDS R5, [R0] ;  /* 0x0000000000057984 */ /* 0x008e740000000800 */
[----:B------:R-:W-:Y:S01]  /*1240*/  @!P1 PLOP3.LUT P0, PT, PT, PT, PT, 0x80, 0x8 ;  /* 0x000000000008981c */ /* 0x000fe20003f0f070 */
[----:B-1----:R-:W-:-:S05]  /*1250*/  FADD R5, R4, R5 ;  /* 0x0000000504057221 */ /* 0x002fca0000000000 */
[----:B------:R-:W-:Y:S04]  /*1260*/  STS [R0], R5 ;  /* 0x0000000500007388 */ /* 0x000fe80000000800 */
[----:B------:R-:W-:Y:S04]  /*1270*/  @!P1 LDS R3, [R0+0x4] ;  /* 0x0000040000039984 */ /* 0x000fe80000000800 */
[----:B------:R-:W1:Y:S02]  /*1280*/  @!P1 LDS R4, [R0] ;  /* 0x0000000000049984 */ /* 0x000e640000000800 */
[----:B-1----:R-:W-:-:S05]  /*1290*/  @!P1 FADD R3, R3, R4 ;  /* 0x0000000403039221 */ /* 0x002fca0000000000 */
[----:B------:R4:W-:Y:S02]  /*12a0*/  @!P1 STS [R0], R3 ;  /* 0x0000000300009388 */ /* 0x0009e40000000800 */
.L_x_51:
[----:B------:R-:W-:Y:S05]  /*12b0*/  BSYNC.RECONVERGENT B0 ;  /* 0x0000000000007941 */ /* 0x000fea0003800200 */
.L_x_50:
[----:B------:R-:W-:Y:S06]  /*12c0*/  BAR.SYNC.DEFER_BLOCKING 0x0 ;  /* 0x0000000000007b1d */ /* 0x000fec0000010000 */
[----:B------:R-:W-:Y:S05]  /*12d0*/  @!P0 EXIT ;  /* 0x000000000000894d */ /* 0x000fea0003800000 */
[----:B------:R-:W5:Y:S01]  /*12e0*/  LDS R7, [R0] ;  /* 0x0000000000077984 */ /* 0x000f620000000800 */
[----:B-123--:R-:W4:Y:S02]  /*12f0*/  LDC.64 R4, c[0x0][0x3a0] ;  /* 0x0000e800ff047b82 */ /* 0x00ef240000000a00 */
[----:B----4-:R-:W-:-:S05]  /*1300*/  IMAD.WIDE R2, R2, 0x4, R4 ;  /* 0x0000000402027825 */ /* 0x010fca00078e0204 */
[----:B-----5:R-:W-:Y:S01]  /*1310*/  STG.E desc[UR6][R2.64], R7 ;  /* 0x0000000702007986 */ /* 0x020fe2000c101906 */
[----:B------:R-:W-:Y:S05]  /*1320*/  EXIT ;  /* 0x000000000000794d */ /* 0x000fea0003800000 */
.L_x_52:
        /* <DEDUP_REMOVED lines=13> */
.L_x_68:


//--------------------- .text.spmv                --------------------------
	.section	.text.spmv,"ax",@progbits
	.align	128
        .global         spmv
        .type           spmv,@function
        .size           spmv,(.L_x_69 - spmv)
        .other          spmv,@"STO_CUDA_ENTRY STV_DEFAULT"
spmv:
.text.spmv:
        /* <DEDUP_REMOVED lines=8> */
[----:B------:R-:W0:Y:S01]  /*0080*/  LDCU.64 UR6, c[0x0][0x390] ;  /* 0x00007200ff0677ac */ /* 0x000e220008000a00 */
[----:B------:R-:W1:Y:S01]  /*0090*/  LDCU.64 UR4, c[0x0][0x388] ;  /* 0x00007100ff0477ac */ /* 0x000e620008000a00 */
[----:B------:R-:W2:Y:S01]  /*00a0*/  LDCU UR8, c[0x0][0x370] ;  /* 0x00006e00ff0877ac */ /* 0x000ea20008000800 */
[----:B------:R-:W3:Y:S01]  /*00b0*/  LDCU.64 UR10, c[0x0][0x358] ;  /* 0x00006b00ff0a77ac */ /* 0x000ee20008000a00 */
[----:B0-----:R-:W-:Y:S02]  /*00c0*/  UIADD3 UR6, UP0, UPT, UR6, 0x20, URZ ;  /* 0x0000002006067890 */ /* 0x001fe4000ff1e0ff */
[----:B-1----:R-:W-:Y:S02]  /*00d0*/  UIADD3 UR4, UP1, UPT, UR4, 0x20, URZ ;  /* 0x0000002004047890 */ /* 0x002fe4000ff3e0ff */
[----:B------:R-:W-:Y:S01]  /*00e0*/  UIADD3.X UR7, UPT, UPT, URZ, UR7, URZ, UP0, !UPT ;  /* 0x00000007ff077290 */ /* 0x000fe200087fe4ff */
[----:B--2---:R-:W-:Y:S01]  /*00f0*/  IMAD R3, R3, UR8, RZ ;  /* 0x0000000803037c24 */ /* 0x004fe2000f8e02ff */
[----:B---3--:R-:W-:-:S12]  /*0100*/  UIADD3.X UR5, UPT, UPT, URZ, UR5, URZ, UP1, !UPT ;  /* 0x00000005ff057290 */ /* 0x008fd80008ffe4ff */
.L_x_62:
[----:B------:R-:W0:Y:S02]  /*0110*/  LDC.64 R4, c[0x0][0x380] ;  /* 0x0000e000ff047b82 */ /* 0x000e240000000a00 */
[----:B0-----:R-:W-:-:S05]  /*0120*/  IMAD.WIDE R4, R0, 0x4, R4 ;  /* 0x0000000400047825 */ /* 0x001fca00078e0204 */
[----:B------:R-:W2:Y:S04]  /*0130*/  LDG.E R2, desc[UR10][R4.64] ;  /* 0x0000000a04027981 */ /* 0x000ea8000c1e1900 */
[----:B------:R-:W2:Y:S01]  /*0140*/  LDG.E R7, desc[UR10][R4.64+0x4] ;  /* 0x0000040a04077981 */ /* 0x000ea2000c1e1900 */
[----:B------:R-:W-:Y:S01]  /*0150*/  BSSY.RECONVERGENT B0, `(.L_x_53) ;  /* 0x00000fa000007945 */ /* 0x000fe20003800200 */
[----:B------:R-:W-:Y:S01]  /*0160*/  HFMA2 R6, -RZ, RZ, 0, 0 ;  /* 0x00000000ff067431 */ /* 0x000fe200000001ff */
[----:B--2---:R-:W-:-:S13]  /*0170*/  ISETP.GE.AND P0, PT, R2, R7, PT ;  /* 0x000000070200720c */ /* 0x004fda0003f06270 */
[----:B------:R-:W-:Y:S05]  /*0180*/  @P0 BRA `(.L_x_54) ;  /* 0x0000000c00d80947 */ /* 0x000fea0003800000 */
[----:B------:R-:W-:Y:S01]  /*0190*/  MOV R4, R2 ;  /* 0x0000000200047202 */ /* 0x000fe20000000f00 */
[----:B------:R-:W-:Y:S01]  /*01a0*/  BSSY.RECONVERGENT B1, `(.L_x_55) ;  /* 0x0000077000017945 */ /* 0x000fe20003800200 */
[----:B------:R-:W-:Y:S02]  /*01b0*/  MOV R6, RZ ;  /* 0x000000ff00067202 */ /* 0x000fe40000000f00 */
[----:B------:R-:W-:-:S04]  /*01c0*/  VIADDMNMX R7, R4, 0x1, R7, !PT ;  /* 0x0000000104077846 */ /* 0x000fc80007800107 */
[CC--:B------:R-:W-:Y:S02]  /*01d0*/  IADD3 R2, PT, PT, R4.reuse, -R7.reuse, RZ ;  /* 0x8000000704027210 */ /* 0x0c0fe40007ffe0ff */
[----:B------:R-:W-:Y:S02]  /*01e0*/  IADD3 R5, PT, PT, -R4, R7, RZ ;  /* 0x0000000704057210 */ /* 0x000fe40007ffe1ff */
[----:B------:R-:W-:Y:S02]  /*01f0*/  ISETP.GT.U32.AND P1, PT, R2, -0x10, PT ;  /* 0xfffffff00200780c */ /* 0x000fe40003f24070 */
[----:B------:R-:W-:-:S04]  /*0200*/  LOP3.LUT R7, R5, 0xf, RZ, 0xc0, !PT ;  /* 0x0000000f05077812 */ /* 0x000fc800078ec0ff */
[----:B------:R-:W-:-:S07]  /*0210*/  ISETP.NE.AND P0, PT, R7, RZ, PT ;  /* 0x000000ff0700720c */ /* 0x000fce0003f05270 */
[----:B------:R-:W-:Y:S06]  /*0220*/  @P1 BRA `(.L_x_56) ;  /* 0x0000000400b81947 */ /* 0x000fec0003800000 */
[----:B------:R-:W-:Y:S02]  /*0230*/  LOP3.LUT R2, R5, 0xfffffff0, RZ, 0xc0, !PT ;  /* 0xfffffff005027812 */ /* 0x000fe400078ec0ff */
[----:B------:R-:W-:Y:S02]  /*0240*/  MOV R6, RZ ;  /* 0x000000ff00067202 */ /* 0x000fe40000000f00 */
[----:B------:R-:W-:-:S07]  /*0250*/  IADD3 R2, PT, PT, -R2, RZ, RZ ;  /* 0x000000ff02027210 */ /* 0x000fce0007ffe1ff */
.L_x_57:
[----:B------:R-:W-:Y:S01]  /*0260*/  MOV R12, UR4 ;  /* 0x00000004000c7c02 */ /* 0x000fe20008000f00 */
[----:B------:R-:W0:Y:S01]  /*0270*/  LDC.64 R14, c[0x0][0x398] ;  /* 0x0000e600ff0e7b82 */ /* 0x000e220000000a00 */
[----:B------:R-:W-:-:S03]  /*0280*/  MOV R13, UR5 ;  /* 0x00000005000d7c02 */ /* 0x000fc60008000f00 */
[----:B------:R-:W-:-:S05]  /*0290*/  IMAD.WIDE R12, R4, 0x4, R12 ;  /* 0x00000004040c7825 */ /* 0x000fca00078e020c */
[----:B------:R-:W0:Y:S04]  /*02a0*/  LDG.E R27, desc[UR10][R12.64+-0x20] ;  /* 0xffffe00a0c1b7981 */ /* 0x000e28000c1e1900 */
[----:B------:R-:W2:Y:S01]  /*02b0*/  LDG.E R11, desc[UR10][R12.64+-0x1c] ;  /* 0xffffe40a0c0b7981 */ /* 0x000ea2000c1e1900 */
[----:B------:R-:W-:Y:S02]  /*02c0*/  MOV R16, UR6 ;  /* 0x0000000600107c02 */ /* 0x000fe40008000f00 */
[----:B------:R-:W-:Y:S01]  /*02d0*/  MOV R17, UR7 ;  /* 0x0000000700117c02 */ /* 0x000fe20008000f00 */
[----:B------:R-:W3:Y:S04]  /*02e0*/  LDG.E R29, desc[UR10][R12.64+-0x18] ;  /* 0xffffe80a0c1d7981 */ /* 0x000ee8000c1e1900 */
[----:B------:R-:W4:Y:S01]  /*02f0*/  LDG.E R19, desc[UR10][R12.64+-0x14] ;  /* 0xffffec0a0c137981 */ /* 0x000f22000c1e1900 */
[----:B------:R-:W-:-:S03]  /*0300*/  IMAD.WIDE R16, R4, 0x4, R16 ;  /* 0x0000000404107825 */ /* 0x000fc600078e0210 */
[----:B------:R-:W5:Y:S04]  /*0310*/  LDG.E R21, desc[UR10][R12.64+-0x10] ;  /* 0xfffff00a0c157981 */ /* 0x000f68000c1e1900 */
[----:B------:R-:W5:Y:S04]  /*0320*/  LDG.E R20, desc[UR10][R16.64+-0x20] ;  /* 0xffffe00a10147981 */ /* 0x000f68000c1e1900 */
[----:B------:R-:W5:Y:S04]  /*0330*/  LDG.E R8, desc[UR10][R16.64+-0x1c] ;  /* 0xffffe40a10087981 */ /* 0x000f68000c1e1900 */
[----:B------:R-:W5:Y:S04]  /*0340*/  LDG.E R23, desc[UR10][R12.64+-0xc] ;  /* 0xfffff40a0c177981 */ /* 0x000f68000c1e1900 */
[----:B------:R-:W5:Y:S04]  /*0350*/  LDG.E R24, desc[UR10][R16.64+-0x18] ;  /* 0xffffe80a10187981 */ /* 0x000f68000c1e1900 */
[----:B------:R-:W5:Y:S01]  /*0360*/  LDG.E R9, desc[UR10][R16.64+-0x14] ;  /* 0xffffec0a10097981 */ /* 0x000f62000c1e1900 */
[----:B0-----:R-:W-:-:S06]  /*0370*/  IMAD.WIDE R26, R27, 0x4, R14 ;  /* 0x000000041b1a7825 */ /* 0x001fcc00078e020e */
[----:B------:R-:W5:Y:S01]  /*0380*/  LDG.E R27, desc[UR10][R26.64] ;  /* 0x0000000a1a1b7981 */ /* 0x000f62000c1e1900 */
[----:B--2---:R-:W-:-:S04]  /*0390*/  IMAD.WIDE R10, R11, 0x4, R14 ;  /* 0x000000040b0a7825 */ /* 0x004fc800078e020e */
[--C-:B---3--:R-:W-:Y:S02]  /*03a0*/  IMAD.WIDE R28, R29, 0x4, R14.reuse ;  /* 0x000000041d1c7825 */ /* 0x108fe400078e020e */
[----:B------:R-:W2:Y:S02]  /*03b0*/  LDG.E R10, desc[UR10][R10.64] ;  /* 0x0000000a0a0a7981 */ /* 0x000ea4000c1e1900 */
[----:B----4-:R-:W-:Y:S02]  /*03c0*/  IMAD.WIDE R18, R19, 0x4, R14 ;  /* 0x0000000413127825 */ /* 0x010fe400078e020e */
[----:B------:R-:W3:Y:S04]  /*03d0*/  LDG.E R25, desc[UR10][R28.64] ;  /* 0x0000000a1c197981 */ /* 0x000ee8000c1e1900 */
[----:B------:R0:W4:Y:S04]  /*03e0*/  LDG.E R18, desc[UR10][R18.64] ;  /* 0x0000000a12127981 */ /* 0x000128000c1e1900 */
[----:B------:R-:W4:Y:S01]  /*03f0*/  LDG.E R11, desc[UR10][R12.64+-0x8] ;  /* 0xfffff80a0c0b7981 */ /* 0x000f22000c1e1900 */
[----:B-----5:R-:W-:-:S03]  /*0400*/  I2FP.F32.S32 R20, R20 ;  /* 0x0000001400147245 */ /* 0x020fc60000201400 */
[----:B------:R-:W5:Y:S01]  /*0410*/  LDG.E R29, desc[UR10][R12.64+-0x4] ;  /* 0xfffffc0a0c1d7981 */ /* 0x000f62000c1e1900 */
[----:B------:R-:W-:Y:S01]  /*0420*/  I2FP.F32.S32 R8, R8 ;  /* 0x0000000800087245 */ /* 0x000fe20000201400 */
[----:B------:R-:W-:Y:S01]  /*0430*/  IMAD.WIDE R22, R23, 0x4, R14 ;  /* 0x0000000417167825 */ /* 0x000fe200078e020e */
[----:B0-----:R-:W-:Y:S01]  /*0440*/  I2FP.F32.S32 R19, R24 ;  /* 0x0000001800137245 */ /* 0x001fe20000201400 */
[----:B------:R-:W5:Y:S04]  /*0450*/  LDG.E R28, desc[UR10][R16.64+-0xc] ;  /* 0xfffff40a101c7981 */ /* 0x000f68000c1e1900 */
[----:B------:R-:W5:Y:S04]  /*0460*/  LDG.E R22, desc[UR10][R22.64] ;  /* 0x0000000a16167981 */ /* 0x000f68000c1e1900 */
[----:B------:R-:W5:Y:S04]  /*0470*/  LDG.E R24, desc[UR10][R16.64] ;  /* 0x0000000a10187981 */ /* 0x000f68000c1e1900 */
[----:B------:R-:W5:Y:S01]  /*0480*/  LDG.E R23, desc[UR10][R16.64+-0x4] ;  /* 0xfffffc0a10177981 */ /* 0x000f62000c1e1900 */
[----:B------:R-:W-:-:S03]  /*0490*/  FFMA R26, R20, R27, R6 ;  /* 0x0000001b141a7223 */ /* 0x000fc60000000006 */
[----:B------:R-:W5:Y:S01]  /*04a0*/  LDG.E R6, desc[UR10][R16.64+-0x10] ;  /* 0xfffff00a10067981 */ /* 0x000f62000c1e1900 */
[----:B------:R-:W-:-:S03]  /*04b0*/  IMAD.WIDE R20, R21, 0x4, R14 ;  /* 0x0000000415147825 */ /* 0x000fc600078e020e */
[----:B------:R-:W5:Y:S04]  /*04c0*/  LDG.E R27, desc[UR10][R12.64] ;  /* 0x0000000a0c1b7981 */ /* 0x000f68000c1e1900 */
[----:B------:R-:W5:Y:S01]  /*04d0*/  LDG.E R20, desc[UR10][R20.64] ;  /* 0x0000000a14147981 */ /* 0x000f62000c1e1900 */
[----:B--2---:R-:W-:Y:S01]  /*04e0*/  FFMA R8, R8, R10, R26 ;  /* 0x0000000a08087223 */ /* 0x004fe2000000001a */
[----:B------:R-:W-:-:S03]  /*04f0*/  I2FP.F32.S32 R10, R9 ;  /* 0x00000009000a7245 */ /* 0x000fc60000201400 */
[----:B---3--:R-:W-:Y:S01]  /*0500*/  FFMA R25, R19, R25, R8 ;  /* 0x0000001913197223 */ /* 0x008fe20000000008 */
[----:B----4-:R-:W-:Y:S01]  /*0510*/  IMAD.WIDE R8, R11, 0x4, R14 ;  /* 0x000000040b087825 */ /* 0x010fe200078e020e */
[----:B------:R-:W2:Y:S03]  /*0520*/  LDG.E R21, desc[UR10][R16.64+-0x8] ;  /* 0xfffff80a10157981 */ /* 0x000ea6000c1e1900 */
[----:B------:R-:W-:Y:S01]  /*0530*/  FFMA R25, R10, R18, R25 ;  /* 0x000000120a197223 */ /* 0x000fe20000000019 */
[----:B-----5:R-:W-:Y:S01]  /*0540*/  IMAD.WIDE R10, R29, 0x4, R14 ;  /* 0x000000041d0a7825 */ /* 0x020fe200078e020e */
[----:B------:R0:W3:Y:S04]  /*0550*/  LDG.E R8, desc[UR10][R8.64] ;  /* 0x0000000a08087981 */ /* 0x0000e8000c1e1900 */
[----:B------:R-:W4:Y:S04]  /*0560*/  LDG.E R29, desc[UR10][R12.64+0x4] ;  /* 0x0000040a0c1d7981 */ /* 0x000f28000c1e1900 */
[----:B------:R-:W5:Y:S04]  /*0570*/  LDG.E R10, desc[UR10][R10.64] ;  /* 0x0000000a0a0a7981 */ /* 0x000f68000c1e1900 */
[----:B------:R-:W5:Y:S01]  /*0580*/  LDG.E R11, desc[UR10][R12.64+0x18] ;  /* 0x0000180a0c0b7981 */ /* 0x000f62000c1e1900 */
[----:B------:R-:W-:-:S03]  /*0590*/  I2FP.F32.S32 R26, R6 ;  /* 0x00000006001a7245 */ /* 0x000fc60000201400 */
[----:B------:R-:W5:Y:S01]  /*05a0*/  LDG.E R6, desc[UR10][R12.64+0x8] ;  /* 0x0000080a0c067981 */ /* 0x000f62000c1e1900 */
[----:B------:R-:W-:-:S03]  /*05b0*/  IMAD.WIDE R18, R27, 0x4, R14 ;  /* 0x000000041b127825 */ /* 0x000fc600078e020e */
[----:B------:R-:W5:Y:S01]  /*05c0*/  LDG.E R27, desc[UR10][R12.64+0xc] ;  /* 0x00000c0a0c1b7981 */ /* 0x000f62000c1e1900 */
[----:B0-----:R-:W-:-:S03]  /*05d0*/  FFMA R9, R26, R20, R25 ;  /* 0x000000141a097223 */ /* 0x001fc60000000019 */
[----:B------:R-:W5:Y:S04]  /*05e0*/  LDG.E R18, desc[UR10][R18.64] ;  /* 0x0000000a12127981 */ /* 0x000f68000c1e1900 */
[----:B------:R-:W5:Y:S04]  /*05f0*/  LDG.E R20, desc[UR10][R12.64+0x10] ;  /* 0x0000100a0c147981 */ /* 0x000f68000c1e1900 */
[----:B------:R-:W5:Y:S04]  /*0600*/  LDG.E R25, desc[UR10][R12.64+0x14] ;  /* 0x0000140a0c197981 */ /* 0x000f68000c1e1900 */
[----:B------:R0:W5:Y:S01]  /*0610*/  LDG.E R19, desc[UR10][R12.64+0x1c] ;  /* 0x00001c0a0c137981 */ /* 0x000162000c1e1900 */
[----:B------:R-:W-:-:S05]  /*0620*/  I2FP.F32.S32 R28, R28 ;  /* 0x0000001c001c7245 */ /* 0x000fca0000201400 */
[----:B------:R-:W-:Y:S01]  /*0630*/  FFMA R9, R28, R22, R9 ;  /* 0x000000161c097223 */ /* 0x000fe20000000009 */
[----:B--2---:R-:W-:Y:S02]  /*0640*/  I2FP.F32.S32 R22, R21 ;  /* 0x0000001500167245 */ /* 0x004fe40000201400 */
[----:B------:R-:W-:-:S03]  /*0650*/  I2FP.F32.S32 R26, R23 ;  /* 0x00000017001a7245 */ /* 0x000fc60000201400 */
[----:B---3--:R-:W-:Y:S01]  /*0660*/  FFMA R21, R22, R8, R9 ;  /* 0x0000000816157223 */ /* 0x008fe20000000009 */
[----:B----4-:R-:W-:-:S04]  /*0670*/  IMAD.WIDE R8, R29, 0x4, R14 ;  /* 0x000000041d087825 */ /* 0x010fc800078e020e */
[----:B-----5:R-:W-:Y:S02]  /*0680*/  FFMA R21, R26, R10, R21 ;  /* 0x0000000a1a157223 */ /* 0x020fe40000000015 */
[----:B------:R-:W2:Y:S01]  /*0690*/  LDG.E R10, desc[UR10][R16.64+0x4] ;  /* 0x0000040a100a7981 */ /* 0x000ea2000c1e1900 */
[----:B------:R-:W-:-:S03]  /*06a0*/  I2FP.F32.S32 R24, R24 ;  /* 0x0000001800187245 */ /* 0x000fc60000201400 */
[----:B------:R-:W3:Y:S04]  /*06b0*/  LDG.E R26, desc[UR10][R16.64+0x8] ;  /* 0x0000080a101a7981 */ /* 0x000ee8000c1e1900 */
[----:B------:R-:W4:Y:S01]  /*06c0*/  LDG.E R8, desc[UR10][R8.64] ;  /* 0x0000000a08087981 */ /* 0x000f22000c1e1900 */
[----:B------:R-:W-:-:S03]  /*06d0*/  IMAD.WIDE R28, R11, 0x4, R14 ;  /* 0x000000040b1c7825 */ /* 0x000fc600078e020e */
[----:B------:R-:W5:Y:S04]  /*06e0*/  LDG.E R11, desc[UR10][R16.64+0x1c] ;  /* 0x00001c0a100b7981 */ /* 0x000f68000c1e1900 */
[----:B------:R-:W5:Y:S04]  /*06f0*/  LDG.E R28, desc[UR10][R28.64] ;  /* 0x0000000a1c1c7981 */ /* 0x000f68000c1e1900 */
[----:B------:R-:W5:Y:S01]  /*0700*/  LDG.E R9, desc[UR10][R16.64+0x14] ;  /* 0x0000140a10097981 */ /* 0x000f62000c1e1900 */
[----:B------:R-:W-:-:S03]  /*0710*/  IMAD.WIDE R22, R6, 0x4, R14 ;  /* 0x0000000406167825 */ /* 0x000fc600078e020e */
[----:B------:R-:W5:Y:S01]  /*0720*/  LDG.E R6, desc[UR10][R16.64+0xc] ;  /* 0x00000c0a10067981 */ /* 0x000f62000c1e1900 */
[----:B0-----:R-:W-:-:S03]  /*0730*/  IMAD.WIDE R12, R27, 0x4, R14 ;  /* 0x000000041b0c7825 */ /* 0x001fc600078e020e */
[----:B------:R-:W5:Y:S01]  /*0740*/  LDG.E R22, desc[UR10][R22.64] ;  /* 0x0000000a16167981 */ /* 0x000f62000c1e1900 */
[----:B------:R-:W-:-:S03]  /*0750*/  FFMA R27, R24, R18, R21 ;  /* 0x00000012181b7223 */ /* 0x000fc60000000015 */
[----:B------:R-:W5:Y:S01]  /*0760*/  LDG.E R18, desc[UR10][R16.64+0x10] ;  /* 0x0000100a10127981 */ /* 0x000f62000c1e1900 */
[----:B------:R-:W-:-:S03]  /*0770*/  IMAD.WIDE R20, R20, 0x4, R14 ;  /* 0x0000000414147825 */ /* 0x000fc600078e020e */
[----:B------:R-:W5:Y:S01]  /*0780*/  LDG.E R12, desc[UR10][R12.64] ;  /* 0x0000000a0c0c7981 */ /* 0x000f62000c1e1900 */
[----:B------:R-:W-:-:S03]  /*0790*/  IMAD.WIDE R24, R25, 0x4, R14 ;  /* 0x0000000419187825 */ /* 0x000fc600078e020e */
[----:B------:R-:W5:Y:S01]  /*07a0*/  LDG.E R20, desc[UR10][R20.64] ;  /* 0x0000000a14147981 */ /* 0x000f62000c1e1900 */
[----:B------:R-:W-:-:S03]  /*07b0*/  IMAD.WIDE R14, R19, 0x4, R14 ;  /* 0x00000004130e7825 */ /* 0x000fc600078e020e */
[----:B------:R-:W5:Y:S04]  /*07c0*/  LDG.E R24, desc[UR10][R24.64] ;  /* 0x0000000a18187981 */ /* 0x000f68000c1e1900 */
[----:B------:R-:W5:Y:S04]  /*07d0*/  LDG.E R13, desc[UR10][R16.64+0x18] ;  /* 0x0000180a100d7981 */ /* 0x000f68000c1e1900 */
[----:B------:R-:W5:Y:S01]  /*07e0*/  LDG.E R14, desc[UR10][R14.64] ;  /* 0x0000000a0e0e7981 */ /* 0x000f62000c1e1900 */
[----:B--2---:R-:W-:Y:S02]  /*07f0*/  I2FP.F32.S32 R10, R10 ;  /* 0x0000000a000a7245 */ /* 0x004fe40000201400 */
[----:B---3--:R-:W-:-:S03]  /*0800*/  I2FP.F32.S32 R26, R26 ;  /* 0x0000001a001a7245 */ /* 0x008fc60000201400 */
[----:B----4-:R-:W-:Y:S01]  /*0810*/  FFMA R27, R10, R8, R27 ;  /* 0x000000080a1b7223 */ /* 0x010fe2000000001b */
[----:B------:R-:W-:-:S04]  /*0820*/  IADD3 R2, PT, PT, R2, 0x10, RZ ;  /* 0x0000001002027810 */ /* 0x000fc80007ffe0ff */
[----:B------:R-:W-:Y:S02]  /*0830*/  ISETP.NE.AND P1, PT, R2, RZ, PT ;  /* 0x000000ff0200720c */ /* 0x000fe40003f25270 */
[----:B------:R-:W-:Y:S02]  /*0840*/  IADD3 R4, PT, PT, R4, 0x10, RZ ;  /* 0x0000001004047810 */ /* 0x000fe40007ffe0ff */
[----:B-----5:R-:W-:Y:S01]  /*0850*/  I2FP.F32.S32 R6, R6 ;  /* 0x0000000600067245 */ /* 0x020fe20000201400 */
[----:B------:R-:W-:Y:S01]  /*0860*/  FFMA R27, R26, R22, R27 ;  /* 0x000000161a1b7223 */ /* 0x000fe2000000001b */
[----:B------:R-:W-:-:S03]  /*0870*/  I2FP.F32.S32 R18, R18 ;  /* 0x0000001200127245 */ /* 0x000fc60000201400 */
[----:B------:R-:W-:Y:S01]  /*0880*/  FFMA R27, R6, R12, R27 ;  /* 0x0000000c061b7223 */ /* 0x000fe2000000001b */
[----:B------:R-:W-:-:S03]  /*0890*/  I2FP.F32.S32 R6, R9 ;  /* 0x0000000900067245 */ /* 0x000fc60000201400 */
[----:B------:R-:W-:-:S04]  /*08a0*/  FFMA R27, R18, R20, R27 ;  /* 0x00000014121b7223 */ /* 0x000fc8000000001b */
[----:B------:R-:W-:Y:S01]  /*08b0*/  FFMA R27, R6, R24, R27 ;  /* 0x00000018061b7223 */ /* 0x000fe2000000001b */
[----:B------:R-:W-:Y:S02]  /*08c0*/  I2FP.F32.S32 R8, R13 ;  /* 0x0000000d00087245 */ /* 0x000fe40000201400 */
[----:B------:R-:W-:-:S03]  /*08d0*/  I2FP.F32.S32 R6, R11 ;  /* 0x0000000b00067245 */ /* 0x000fc60000201400 */
[----:B------:R-:W-:-:S04]  /*08e0*/  FFMA R27, R8, R28, R27 ;  /* 0x0000001c081b7223 */ /* 0x000fc8000000001b */
[----:B------:R-:W-:Y:S01]  /*08f0*/  FFMA R6, R6, R14, R27 ;  /* 0x0000000e06067223 */ /* 0x000fe2000000001b */
[----:B------:R-:W-:Y:S06]  /*0900*/  @P1 BRA `(.L_x_57) ;  /* 0xfffffff800541947 */ /* 0x000fec000383ffff */
.L_x_56:
[----:B------:R-:W-:Y:S05]  /*0910*/  BSYNC.RECONVERGENT B1 ;  /* 0x0000000000017941 */ /* 0x000fea0003800200 */
.L_x_55:
        /* <DEDUP_REMOVED lines=11> */
[----:B------:R-:W3:Y:S04]  /*09d0*/  LDG.E R27, desc[UR10][R12.64+0x4] ;  /* 0x0000040a0c1b7981 */ /* 0x000ee8000c1e1900 */
[----:B------:R-:W4:Y:S04]  /*09e0*/  LDG.E R20, desc[UR10][R12.64+0x8] ;  /* 0x0000080a0c147981 */ /* 0x000f28000c1e1900 */
[----:B------:R-:W5:Y:S04]  /*09f0*/  LDG.E R16, desc[UR10][R12.64+0xc] ;  /* 0x00000c0a0c107981 */ /* 0x000f68000c1e1900 */
[----:B------:R-:W5:Y:S04]  /*0a00*/  LDG.E R21, desc[UR10][R12.64+0x10] ;  /* 0x0000100a0c157981 */ /* 0x000f68000c1e1900 */
[----:B------:R-:W5:Y:S04]  /*0a10*/  LDG.E R23, desc[UR10][R12.64+0x14] ;  /* 0x0000140a0c177981 */ /* 0x000f68000c1e1900 */
[----:B------:R-:W5:Y:S04]  /*0a20*/  LDG.E R17, desc[UR10][R12.64+0x18] ;  /* 0x0000180a0c117981 */ /* 0x000f68000c1e1900 */
[----:B------:R-:W5:Y:S01]  /*0a30*/  LDG.E R29, desc[UR10][R12.64+0x1c] ;  /* 0x00001c0a0c1d7981 */ /* 0x000f62000c1e1900 */
[----:B-1----:R-:W-:-:S05]  /*0a40*/  IMAD.WIDE R24, R4, 0x4, R24 ;  /* 0x0000000404187825 */ /* 0x002fca00078e0218 */
        /* <DEDUP_REMOVED lines=8> */
[----:B--2---:R-:W-:-:S04]  /*0ad0*/  IMAD.WIDE R18, R19, 0x4, R14 ;  /* 0x0000000413127825 */ /* 0x004fc800078e020e */
[--C-:B---3--:R-:W-:Y:S01]  /*0ae0*/  IMAD.WIDE R26, R27, 0x4, R14.reuse ;  /* 0x000000041b1a7825 */ /* 0x108fe200078e020e */
[----:B------:R4:W2:Y:S05]  /*0af0*/  LDG.E R25, desc[UR10][R18.64] ;  /* 0x0000000a12197981 */ /* 0x0008aa000c1e1900 */
[----:B------:R-:W3:Y:S01]  /*0b00*/  LDG.E R26, desc[UR10][R26.64] ;  /* 0x0000000a1a1a7981 */ /* 0x000ee2000c1e1900 */
[----:B----4-:R-:W-:-:S05]  /*0b10*/  IMAD.WIDE R18, R20, 0x4, R14 ;  /* 0x0000000414127825 */ /* 0x010fca00078e020e */
[----:B------:R0:W4:Y:S01]  /*0b20*/  LDG.E R27, desc[UR10][R18.64] ;  /* 0x0000000a121b7981 */ /* 0x000122000c1e1900 */
[----:B-----5:R-:W-:-:S04]  /*0b30*/  IMAD.WIDE R20, R21, 0x4, R14 ;  /* 0x0000000415147825 */ /* 0x020fc800078e020e */
[--C-:B------:R-:W-:Y:S02]  /*0b40*/  IMAD.WIDE R22, R23, 0x4, R14.reuse ;  /* 0x0000000417167825 */ /* 0x100fe400078e020e */
[----:B------:R-:W5:Y:S02]  /*0b50*/  LDG.E R20, desc[UR10][R20.64] ;  /* 0x0000000a14147981 */ /* 0x000f64000c1e1900 */
[--C-:B0-----:R-:W-:Y:S02]  /*0b60*/  IMAD.WIDE R18, R16, 0x4, R14.reuse ;  /* 0x0000000410127825 */ /* 0x101fe400078e020e */
[----:B------:R-:W5:Y:S04]  /*0b70*/  LDG.E R22, desc[UR10][R22.64] ;  /* 0x0000000a16167981 */ /* 0x000f68000c1e1900 */
[----:B------:R-:W5:Y:S01]  /*0b80*/  LDG.E R18, desc[UR10][R18.64] ;  /* 0x0000000a12127981 */ /* 0x000f62000c1e1900 */
[----:B------:R-:W-:-:S04]  /*0b90*/  IMAD.WIDE R16, R17, 0x4, R14 ;  /* 0x0000000411107825 */ /* 0x000fc800078e020e */
[----:B------:R-:W-:Y:S02]  /*0ba0*/  IMAD.WIDE R14, R29, 0x4, R14 ;  /* 0x000000041d0e7825 */ /* 0x000fe400078e020e */
[----:B------:R-:W5:Y:S04]  /*0bb0*/  LDG.E R16, desc[UR10][R16.64] ;  /* 0x0000000a10107981 */ /* 0x000f68000c1e1900 */
[----:B------:R-:W5:Y:S01]  /*0bc0*/  LDG.E R14, desc[UR10][R14.64] ;  /* 0x0000000a0e0e7981 */ /* 0x000f62000c1e1900 */
[----:B------:R-:W-:Y:S02]  /*0bd0*/  I2FP.F32.S32 R7, R7 ;  /* 0x0000000700077245 */ /* 0x000fe40000201400 */
[----:B------:R-:W-:Y:S02]  /*0be0*/  I2FP.F32.S32 R8, R8 ;  /* 0x0000000800087245 */ /* 0x000fe40000201400 */
[----:B------:R-:W-:-:S02]  /*0bf0*/  I2FP.F32.S32 R9, R9 ;  /* 0x0000000900097245 */ /* 0x000fc40000201400 */
[----:B------:R-:W-:Y:S02]  /*0c00*/  I2FP.F32.S32 R10, R10 ;  /* 0x0000000a000a7245 */ /* 0x000fe40000201400 */
[----:B------:R-:W-:Y:S02]  /*0c10*/  I2FP.F32.S32 R12, R12 ;  /* 0x0000000c000c7245 */ /* 0x000fe40000201400 */
[----:B------:R-:W-:Y:S02]  /*0c20*/  IADD3 R4, PT, PT, R4, 0x8, RZ ;  /* 0x0000000804047810 */ /* 0x000fe40007ffe0ff */
[----:B------:R-:W-:Y:S01]  /*0c30*/  I2FP.F32.S32 R24, R24 ;  /* 0x0000001800187245 */ /* 0x000fe20000201400 */
[----:B--2---:R-:W-:-:S04]  /*0c40*/  FFMA R7, R7, R25, R6 ;  /* 0x0000001907077223 */ /* 0x004fc80000000006 */
[----:B---3--:R-:W-:Y:S01]  /*0c50*/  FFMA R8, R8, R26, R7 ;  /* 0x0000001a08087223 */ /* 0x008fe20000000007 */
[----:B------:R-:W-:-:S03]  /*0c60*/  I2FP.F32.S32 R6, R11 ;  /* 0x0000000b00067245 */ /* 0x000fc60000201400 */
[----:B----4-:R-:W-:-:S04]  /*0c70*/  FFMA R9, R9, R27, R8 ;  /* 0x0000001b09097223 */ /* 0x010fc80000000008 */
[----:B-----5:R-:W-:-:S04]  /*0c80*/  FFMA R9, R10, R18, R9 ;  /* 0x000000120a097223 */ /* 0x020fc80000000009 */
[----:B------:R-:W-:Y:S01]  /*0c90*/  FFMA R9, R6, R20, R9 ;  /* 0x0000001406097223 */ /* 0x000fe20000000009 */
[----:B------:R-:W-:-:S03]  /*0ca0*/  I2FP.F32.S32 R6, R13 ;  /* 0x0000000d00067245 */ /* 0x000fc60000201400 */
[----:B------:R-:W-:-:S04]  /*0cb0*/  FFMA R9, R12, R22, R9 ;  /* 0x000000160c097223 */ /* 0x000fc80000000009 */
[----:B------:R-:W-:-:S04]  /*0cc0*/  FFMA R9, R6, R16, R9 ;  /* 0x0000001006097223 */ /* 0x000fc80000000009 */
[----:B------:R-:W-:-:S07]  /*0cd0*/  FFMA R6, R24, R14, R9 ;  /* 0x0000000e18067223 */ /* 0x000fce0000000009 */
.L_x_59:
[----:B------:R-:W-:Y:S05]  /*0ce0*/  BSYNC.RECONVERGENT B1 ;  /* 0x0000000000017941 */ /* 0x000fea0003800200 */
.L_x_58:
        /* <DEDUP_REMOVED lines=30> */
[----:B------:R-:W-:Y:S02]  /*0ed0*/  I2FP.F32.S32 R17, R16 ;  /* 0x0000001000117245 */ /* 0x000fe40000201400 */
[----:B------:R-:W-:Y:S01]  /*0ee0*/  IADD3 R4, PT, PT, R4, 0x4, RZ ;  /* 0x0000000404047810 */ /* 0x000fe20007ffe0ff */
[----:B--2---:R-:W-:-:S04]  /*0ef0*/  FFMA R7, R7, R18, R6 ;  /* 0x0000001207077223 */ /* 0x004fc80000000006 */
[----:B---3--:R-:W-:-:S04]  /*0f00*/  FFMA R7, R20, R14, R7 ;  /* 0x0000000e14077223 */ /* 0x008fc80000000007 */
[----:B----4-:R-:W-:-:S04]  /*0f10*/  FFMA R2, R2, R12, R7 ;  /* 0x0000000c02027223 */ /* 0x010fc80000000007 */
[----:B------:R-:W-:-:S07]  /*0f20*/  FFMA R6, R17, R8, R2 ;  /* 0x0000000811067223 */ /* 0x000fce0000000002 */
.L_x_61:
[----:B------:R-:W-:Y:S05]  /*0f30*/  BSYNC.RECONVERGENT B1 ;  /* 0x0000000000017941 */ /* 0x000fea0003800200 */
.L_x_60:
        /* <DEDUP_REMOVED lines=19> */
[----:B---3--:R-:W-:-:S06]  /*1070*/  IMAD.WIDE R4, R5, 0x4, R8 ;  /* 0x0000000405047825 */ /* 0x008fcc00078e0208 */
[----:B------:R-:W3:Y:S01]  /*1080*/  LDG.E R4, desc[UR10][R4.64] ;  /* 0x0000000a04047981 */ /* 0x000ee2000c1e1900 */
[----:B----4-:R-:W-:-:S06]  /*1090*/  @P0 IMAD.WIDE R8, R7, 0x4, R8 ;  /* 0x0000000407080825 */ /* 0x010fcc00078e0208 */
[----:B------:R-:W4:Y:S01]  /*10a0*/  @P0 LDG.E R8, desc[UR10][R8.64] ;  /* 0x0000000a08080981 */ /* 0x000f22000c1e1900 */
[----:B--2---:R-:W-:Y:S02]  /*10b0*/  I2FP.F32.S32 R7, R2 ;  /* 0x0000000200077245 */ /* 0x004fe40000201400 */
[----:B-----5:R-:W-:-:S03]  /*10c0*/  @P0 I2FP.F32.S32 R15, R14 ;  /* 0x0000000e000f0245 */ /* 0x020fc60000201400 */
[----:B---3--:R-:W-:-:S04]  /*10d0*/  FFMA R6, R7, R4, R6 ;  /* 0x0000000407067223 */ /* 0x008fc80000000006 */
[----:B----4-:R-:W-:-:S07]  /*10e0*/  @P0 FFMA R6, R15, R8, R6 ;  /* 0x000000080f060223 */ /* 0x010fce0000000006 */
.L_x_54:
[----:B------:R-:W-:Y:S05]  /*10f0*/  BSYNC.RECONVERGENT B0 ;  /* 0x0000000000007941 */ /* 0x000fea0003800200 */
.L_x_53:
[----:B------:R-:W0:Y:S01]  /*1100*/  LDC.64 R4, c[0x0][0x3a0] ;  /* 0x0000e800ff047b82 */ /* 0x000e220000000a00 */
[----:B------:R-:W1:Y:S01]  /*1110*/  LDCU UR8, c[0x0][0x3a8] ;  /* 0x00007500ff0877ac */ /* 0x000e620008000800 */
[----:B0-----:R-:W-:Y:S01]  /*1120*/  IMAD.WIDE R4, R0, 0x4, R4 ;  /* 0x0000000400047825 */ /* 0x001fe200078e0204 */
[----:B------:R-:W-:-:S04]  /*1130*/  IADD3 R0, PT, PT, R3, R0, RZ ;  /* 0x0000000003007210 */ /* 0x000fc80007ffe0ff */
[----:B------:R0:W-:Y:S01]  /*1140*/  STG.E desc[UR10][R4.64], R6 ;  /* 0x0000000604007986 */ /* 0x0001e2000c10190a */
[----:B-1----:R-:W-:-:S13]  /*1150*/  ISETP.GE.AND P0, PT, R0, UR8, PT ;  /* 0x0000000800007c0c */ /* 0x002fda000bf06270 */
[----:B0-----:R-:W-:Y:S05]  /*1160*/  @!P0 BRA `(.L_x_62) ;  /* 0xffffffec00e88947 */ /* 0x001fea000383ffff */
[----:B------:R-:W-:Y:S05]  /*1170*/  EXIT ;  /* 0x000000000000794d */ /* 0x000fea0003800000 */
.L_x_63:
        /* <DEDUP_REMOVED lines=16> */
.L_x_69:


//--------------------- .nv.shared.divide         --------------------------
	.section	.nv.shared.divide,"aw",@nobits
	.sectionflags	@""
	.align	16
	.zero		1024


//--------------------- .nv.shared.reserved.0     --------------------------
	.section	.nv.shared.reserved.0,"aw",@nobits
	.weak		__nv_reservedSMEM_offset_0_alias
	.size		__nv_reservedSMEM_offset_0_alias, 0, 64
	.other		__nv_reservedSMEM_offset_0_alias,@"STO_CUDA_RESERVED_SHARED STV_DEFAULT"
__nv_reservedSMEM_offset_0_alias:
	.zero		0
	.zero		64


//--------------------- .nv.shared.sum            --------------------------
	.section	.nv.shared.sum,"aw",@nobits
	.sectionflags	@""
	.align	16
	.zero		1024


//--------------------- .nv.shared.spmv3          --------------------------
	.section	.nv.shared.spmv3,"aw",@nobits
	.sectionflags	@""
	.align	16
.nv.shared.spmv3:
	.zero		3072


//--------------------- .nv.shared.spmv2          --------------------------
	.section	.nv.shared.spmv2,"aw",@nobits
	.sectionflags	@""
	.align	16
	.zero		1024


//--------------------- .nv.shared.spmv           --------------------------
	.section	.nv.shared.spmv,"aw",@nobits
	.sectionflags	@""
	.align	16
	.zero		1024


//--------------------- .nv.constant0.divide      --------------------------
	.section	.nv.constant0.divide,"a",@progbits
	.sectionflags	@""
	.align	4
.nv.constant0.divide:
	.zero		924


//--------------------- .nv.constant0.sum         --------------------------
	.section	.nv.constant0.sum,"a",@progbits
	.sectionflags	@""
	.align	4
.nv.constant0.sum:
	.zero		916


//--------------------- .nv.constant0.spmv3       --------------------------
	.section	.nv.constant0.spmv3,"a",@progbits
	.sectionflags	@""
	.align	4
.nv.constant0.spmv3:
	.zero		948


//--------------------- .nv.constant0.spmv2       --------------------------
	.section	.nv.constant0.spmv2,"a",@progbits
	.sectionflags	@""
	.align	4
.nv.constant0.spmv2:
	.zero		944


//--------------------- .nv.constant0.spmv        --------------------------
	.section	.nv.constant0.spmv,"a",@progbits
	.sectionflags	@""
	.align	4
.nv.constant0.spmv:
	.zero		944


//--------------------- SYMBOLS --------------------------

	.type		.nv.reservedSmem.offset0,@object
	.size		.nv.reservedSmem.offset0,0x4
	.type		.nv.reservedSmem.cap,@object
	.size		.nv.reservedSmem.cap,0x4
